	.headerflags	@"EF_CUDA_TEXMODE_UNIFIED EF_CUDA_64BIT_ADDRESS EF_CUDA_SM86 EF_CUDA_VIRTUAL_SM(EF_CUDA_SM86)"
	.elftype	@"ET_EXEC"


//--------------------- .nv.info                  --------------------------
	.section	.nv.info,"",@"SHT_CUDA_INFO"
	.align	4


	//----- nvinfo : EIATTR_REGCOUNT
	.align		4
        /*0000*/ 	.byte	0x04, 0x2f
        /*0002*/ 	.short	(.L_2 - .L_1)
	.align		4
.L_1:
        /*0004*/ 	.word	index@(triton_red_fused__to_copy_add_amax_amin_clamp_mul_native_layer_norm_reciprocal_1)
        /*0008*/ 	.word	0x00000028


	//----- nvinfo : EIATTR_MIN_STACK_SIZE
	.align		4
.L_2:
        /*000c*/ 	.byte	0x04, 0x12
        /*000e*/ 	.short	(.L_4 - .L_3)
	.align		4
.L_3:
        /*0010*/ 	.word	index@(triton_red_fused__to_copy_add_amax_amin_clamp_mul_native_layer_norm_reciprocal_1)
        /*0014*/ 	.word	0x00000000


	//----- nvinfo : EIATTR_FRAME_SIZE
	.align		4
.L_4:
        /*0018*/ 	.byte	0x04, 0x11
        /*001a*/ 	.short	(.L_6 - .L_5)
	.align		4
.L_5:
        /*001c*/ 	.word	index@(triton_red_fused__to_copy_add_amax_amin_clamp_mul_native_layer_norm_reciprocal_1)
        /*0020*/ 	.word	0x00000000


	//----- nvinfo : EIATTR_MIN_STACK_SIZE
	.align		4
.L_6:
        /*0024*/ 	.byte	0x04, 0x12
        /*0026*/ 	.short	(.L_8 - .L_7)
	.align		4
.L_7:
        /*0028*/ 	.word	index@(triton_red_fused__to_copy_add_amax_amin_clamp_mul_native_layer_norm_reciprocal_1)
        /*002c*/ 	.word	0x00000000
.L_8:


//--------------------- .nv.info.triton_red_fused__to_copy_add_amax_amin_clamp_mul_native_layer_norm_reciprocal_1 --------------------------
	.section	.nv.info.triton_red_fused__to_copy_add_amax_amin_clamp_mul_native_layer_norm_reciprocal_1,"",@"SHT_CUDA_INFO"
	.sectionflags	@""
	.align	4


	//----- nvinfo : EIATTR_CUDA_API_VERSION
	.align		4
        /*0000*/ 	.byte	0x04, 0x37
        /*0002*/ 	.short	(.L_10 - .L_9)
.L_9:
        /*0004*/ 	.word	0x0000007c


	//----- nvinfo : EIATTR_SW2861232_WAR
	.align		4
.L_10:
        /*0008*/ 	.byte	0x01, 0x35
	.zero		2


	//----- nvinfo : EIATTR_PARAM_CBANK
	.align		4
        /*000c*/ 	.byte	0x04, 0x0a
        /*000e*/ 	.short	(.L_12 - .L_11)
	.align		4
.L_11:
        /*0010*/ 	.word	index@(.nv.constant0.triton_red_fused__to_copy_add_amax_amin_clamp_mul_native_layer_norm_reciprocal_1)
        /*0014*/ 	.short	0x0160
        /*0016*/ 	.short	0x0090


	//----- nvinfo : EIATTR_CBANK_PARAM_SIZE
	.align		4
.L_12:
        /*0018*/ 	.byte	0x03, 0x19
        /*001a*/ 	.short	0x0090


	//----- nvinfo : EIATTR_KPARAM_INFO
	.align		4
        /*001c*/ 	.byte	0x04, 0x17
        /*001e*/ 	.short	(.L_14 - .L_13)
.L_13:
        /*0020*/ 	.word	0x00000000
        /*0024*/ 	.short	0x0012
        /*0026*/ 	.short	0x0088
        /*0028*/ 	.byte	0x00, 0xf4, 0x21, 0x00


	//----- nvinfo : EIATTR_KPARAM_INFO
	.align		4
.L_14:
        /*002c*/ 	.byte	0x04, 0x17
        /*002e*/ 	.short	(.L_16 - .L_15)
.L_15:
        /*0030*/ 	.word	0x00000000
        /*0034*/ 	.short	0x0011
        /*0036*/ 	.short	0x0084
        /*0038*/ 	.byte	0x00, 0xf0, 0x11, 0x00


	//----- nvinfo : EIATTR_KPARAM_INFO
	.align		4
.L_16:
        /*003c*/ 	.byte	0x04, 0x17
        /*003e*/ 	.short	(.L_18 - .L_17)
.L_17:
        /*0040*/ 	.word	0x00000000
        /*0044*/ 	.short	0x0010
        /*0046*/ 	.short	0x0080
        /*0048*/ 	.byte	0x00, 0xf0, 0x11, 0x00


	//----- nvinfo : EIATTR_KPARAM_INFO
	.align		4
.L_18:
        /*004c*/ 	.byte	0x04, 0x17
        /*004e*/ 	.short	(.L_20 - .L_19)
.L_19:
        /*0050*/ 	.word	0x00000000
        /*0054*/ 	.short	0x000f
        /*0056*/ 	.short	0x0078
        /*0058*/ 	.byte	0x00, 0xf4, 0x21, 0x00


	//----- nvinfo : EIATTR_KPARAM_INFO
	.align		4
.L_20:
        /*005c*/ 	.byte	0x04, 0x17
        /*005e*/ 	.short	(.L_22 - .L_21)
.L_21:
        /*0060*/ 	.word	0x00000000
        /*0064*/ 	.short	0x000e
        /*0066*/ 	.short	0x0070
        /*0068*/ 	.byte	0x00, 0xf4, 0x21, 0x00


	//----- nvinfo : EIATTR_KPARAM_INFO
	.align		4
.L_22:
        /*006c*/ 	.byte	0x04, 0x17
        /*006e*/ 	.short	(.L_24 - .L_23)
.L_23:
        /*0070*/ 	.word	0x00000000
        /*0074*/ 	.short	0x000d
        /*0076*/ 	.short	0x0068
        /*0078*/ 	.byte	0x00, 0xf4, 0x21, 0x00


	//----- nvinfo : EIATTR_KPARAM_INFO
	.align		4
.L_24:
        /*007c*/ 	.byte	0x04, 0x17
        /*007e*/ 	.short	(.L_26 - .L_25)
.L_25:
        /*0080*/ 	.word	0x00000000
        /*0084*/ 	.short	0x000c
        /*0086*/ 	.short	0x0060
        /*0088*/ 	.byte	0x00, 0xf4, 0x21, 0x00


	//----- nvinfo : EIATTR_KPARAM_INFO
	.align		4
.L_26:
        /*008c*/ 	.byte	0x04, 0x17
        /*008e*/ 	.short	(.L_28 - .L_27)
.L_27:
        /*0090*/ 	.word	0x00000000
        /*0094*/ 	.short	0x000b
        /*0096*/ 	.short	0x0058
        /*0098*/ 	.byte	0x00, 0xf4, 0x21, 0x00


	//----- nvinfo : EIATTR_KPARAM_INFO
	.align		4
.L_28:
        /*009c*/ 	.byte	0x04, 0x17
        /*009e*/ 	.short	(.L_30 - .L_29)
.L_29:
        /*00a0*/ 	.word	0x00000000
        /*00a4*/ 	.short	0x000a
        /*00a6*/ 	.short	0x0050
        /*00a8*/ 	.byte	0x00, 0xf4, 0x21, 0x00


	//----- nvinfo : EIATTR_KPARAM_INFO
	.align		4
.L_30:
        /*00ac*/ 	.byte	0x04, 0x17
        /*00ae*/ 	.short	(.L_32 - .L_31)
.L_31:
        /*00b0*/ 	.word	0x00000000
        /*00b4*/ 	.short	0x0009
        /*00b6*/ 	.short	0x0048
        /*00b8*/ 	.byte	0x00, 0xf4, 0x21, 0x00


	//----- nvinfo : EIATTR_KPARAM_INFO
	.align		4
.L_32:
        /*00bc*/ 	.byte	0x04, 0x17
        /*00be*/ 	.short	(.L_34 - .L_33)
.L_33:
        /*00c0*/ 	.word	0x00000000
        /*00c4*/ 	.short	0x0008
        /*00c6*/ 	.short	0x0040
        /*00c8*/ 	.byte	0x00, 0xf4, 0x21, 0x00


	//----- nvinfo : EIATTR_KPARAM_INFO
	.align		4
.L_34:
        /*00cc*/ 	.byte	0x04, 0x17
        /*00ce*/ 	.short	(.L_36 - .L_35)
.L_35:
        /*00d0*/ 	.word	0x00000000
        /*00d4*/ 	.short	0x0007
        /*00d6*/ 	.short	0x0038
        /*00d8*/ 	.byte	0x00, 0xf4, 0x21, 0x00


	//----- nvinfo : EIATTR_KPARAM_INFO
	.align		4
.L_36:
        /*00dc*/ 	.byte	0x04, 0x17
        /*00de*/ 	.short	(.L_38 - .L_37)
.L_37:
        /*00e0*/ 	.word	0x00000000
        /*00e4*/ 	.short	0x0006
        /*00e6*/ 	.short	0x0030
        /*00e8*/ 	.byte	0x00, 0xf4, 0x21, 0x00


	//----- nvinfo : EIATTR_KPARAM_INFO
	.align		4
.L_38:
        /*00ec*/ 	.byte	0x04, 0x17
        /*00ee*/ 	.short	(.L_40 - .L_39)
.L_39:
        /*00f0*/ 	.word	0x00000000
        /*00f4*/ 	.short	0x0005
        /*00f6*/ 	.short	0x0028
        /*00f8*/ 	.byte	0x00, 0xf4, 0x21, 0x00


	//----- nvinfo : EIATTR_KPARAM_INFO
	.align		4
.L_40:
        /*00fc*/ 	.byte	0x04, 0x17
        /*00fe*/ 	.short	(.L_42 - .L_41)
.L_41:
        /*0100*/ 	.word	0x00000000
        /*0104*/ 	.short	0x0004
        /*0106*/ 	.short	0x0020
        /*0108*/ 	.byte	0x00, 0xf4, 0x21, 0x00


	//----- nvinfo : EIATTR_KPARAM_INFO
	.align		4
.L_42:
        /*010c*/ 	.byte	0x04, 0x17
        /*010e*/ 	.short	(.L_44 - .L_43)
.L_43:
        /*0110*/ 	.word	0x00000000
        /*0114*/ 	.short	0x0003
        /*0116*/ 	.short	0x0018
        /*0118*/ 	.byte	0x00, 0xf4, 0x21, 0x00


	//----- nvinfo : EIATTR_KPARAM_INFO
	.align		4
.L_44:
        /*011c*/ 	.byte	0x04, 0x17
        /*011e*/ 	.short	(.L_46 - .L_45)
.L_45:
        /*0120*/ 	.word	0x00000000
        /*0124*/ 	.short	0x0002
        /*0126*/ 	.short	0x0010
        /*0128*/ 	.byte	0x00, 0xf4, 0x21, 0x00


	//----- nvinfo : EIATTR_KPARAM_INFO
	.align		4
.L_46:
        /*012c*/ 	.byte	0x04, 0x17
        /*012e*/ 	.short	(.L_48 - .L_47)
.L_47:
        /*0130*/ 	.word	0x00000000
        /*0134*/ 	.short	0x0001
        /*0136*/ 	.short	0x0008
        /*0138*/ 	.byte	0x00, 0xf4, 0x21, 0x00


	//----- nvinfo : EIATTR_KPARAM_INFO
	.align		4
.L_48:
        /*013c*/ 	.byte	0x04, 0x17
        /*013e*/ 	.short	(.L_50 - .L_49)
.L_49:
        /*0140*/ 	.word	0x00000000
        /*0144*/ 	.short	0x0000
        /*0146*/ 	.short	0x0000
        /*0148*/ 	.byte	0x00, 0xf4, 0x21, 0x00


	//----- nvinfo : EIATTR_MAXREG_COUNT
	.align		4
.L_50:
        /*014c*/ 	.byte	0x03, 0x1b
        /*014e*/ 	.short	0x00ff


	//----- nvinfo : EIATTR_COOP_GROUP_MASK_REGIDS
	.align		4
        /*0150*/ 	.byte	0x04, 0x29
        /*0152*/ 	.short	(.L_52 - .L_51)


	//   ....[0]....
.L_51:
        /*0154*/ 	.word	0xffffffff


	//   ....[1]....
        /*0158*/ 	.word	0xffffffff


	//   ....[2]....
        /*015c*/ 	.word	0xffffffff


	//   ....[3]....
        /*0160*/ 	.word	0xffffffff


	//   ....[4]....
        /*0164*/ 	.word	0xffffffff


	//   ....[5]....
        /*0168*/ 	.word	0xffffffff


	//   ....[6]....
        /*016c*/ 	.word	0xffffffff


	//   ....[7]....
        /*0170*/ 	.word	0xffffffff


	//   ....[8]....
        /*0174*/ 	.word	0xffffffff


	//   ....[9]....
        /*0178*/ 	.word	0xffffffff


	//   ....[10]....
        /*017c*/ 	.word	0xffffffff


	//   ....[11]....
        /*0180*/ 	.word	0xffffffff


	//   ....[12]....
        /*0184*/ 	.word	0xffffffff


	//   ....[13]....
        /*0188*/ 	.word	0xffffffff


	//   ....[14]....
        /*018c*/ 	.word	0xffffffff


	//   ....[15]....
        /*0190*/ 	.word	0xffffffff


	//   ....[16]....
        /*0194*/ 	.word	0xffffffff


	//   ....[17]....
        /*0198*/ 	.word	0xffffffff


	//   ....[18]....
        /*019c*/ 	.word	0xffffffff


	//   ....[19]....
        /*01a0*/ 	.word	0xffffffff


	//   ....[20]....
        /*01a4*/ 	.word	0xffffffff


	//   ....[21]....
        /*01a8*/ 	.word	0xffffffff


	//   ....[22]....
        /*01ac*/ 	.word	0xffffffff


	//   ....[23]....
        /*01b0*/ 	.word	0xffffffff


	//   ....[24]....
        /*01b4*/ 	.word	0xffffffff


	//   ....[25]....
        /*01b8*/ 	.word	0xffffffff


	//   ....[26]....
        /*01bc*/ 	.word	0xffffffff


	//   ....[27]....
        /*01c0*/ 	.word	0xffffffff


	//   ....[28]....
        /*01c4*/ 	.word	0xffffffff


	//   ....[29]....
        /*01c8*/ 	.word	0xffffffff


	//   ....[30]....
        /*01cc*/ 	.word	0xffffffff


	//   ....[31]....
        /*01d0*/ 	.word	0xffffffff


	//   ....[32]....
        /*01d4*/ 	.word	0xffffffff


	//   ....[33]....
        /*01d8*/ 	.word	0xffffffff


	//   ....[34]....
        /*01dc*/ 	.word	0xffffffff


	//----- nvinfo : EIATTR_COOP_GROUP_INSTR_OFFSETS
	.align		4
.L_52:
        /*01e0*/ 	.byte	0x04, 0x28
        /*01e2*/ 	.short	(.L_54 - .L_53)


	//   ....[0]....
.L_53:
        /*01e4*/ 	.word	0x00000750


	//   ....[1]....
        /*01e8*/ 	.word	0x00000790


	//   ....[2]....
        /*01ec*/ 	.word	0x00000880


	//   ....[3]....
        /*01f0*/ 	.word	0x000008d0


	//   ....[4]....
        /*01f4*/ 	.word	0x000009c0


	//   ....[5]....
        /*01f8*/ 	.word	0x00000a10


	//   ....[6]....
        /*01fc*/ 	.word	0x00000b30


	//   ....[7]....
        /*0200*/ 	.word	0x00000b60


	//   ....[8]....
        /*0204*/ 	.word	0x00000c40


	//   ....[9]....
        /*0208*/ 	.word	0x00000cb0


	//   ....[10]....
        /*020c*/ 	.word	0x00000e00


	//   ....[11]....
        /*0210*/ 	.word	0x00000e10


	//   ....[12]....
        /*0214*/ 	.word	0x00000e20


	//   ....[13]....
        /*0218*/ 	.word	0x00000e60


	//   ....[14]....
        /*021c*/ 	.word	0x00000f60


	//   ....[15]....
        /*0220*/ 	.word	0x00000fe0


	//   ....[16]....
        /*0224*/ 	.word	0x00001020


	//   ....[17]....
        /*0228*/ 	.word	0x00001100


	//   ....[18]....
        /*022c*/ 	.word	0x00001150


	//   ....[19]....
        /*0230*/ 	.word	0x00002280


	//   ....[20]....
        /*0234*/ 	.word	0x000022c0


	//   ....[21]....
        /*0238*/ 	.word	0x00002330


	//   ....[22]....
        /*023c*/ 	.word	0x000024b0


	//   ....[23]....
        /*0240*/ 	.word	0x00002630


	//   ....[24]....
        /*0244*/ 	.word	0x00002650


	//   ....[25]....
        /*0248*/ 	.word	0x00002710


	//   ....[26]....
        /*024c*/ 	.word	0x00002760


	//   ....[27]....
        /*0250*/ 	.word	0x00002770


	//   ....[28]....
        /*0254*/ 	.word	0x000027c0


	//   ....[29]....
        /*0258*/ 	.word	0x00002820


	//   ....[30]....
        /*025c*/ 	.word	0x00002840


	//   ....[31]....
        /*0260*/ 	.word	0x000028d0


	//   ....[32]....
        /*0264*/ 	.word	0x00002960


	//   ....[33]....
        /*0268*/ 	.word	0x000029b0


	//   ....[34]....
        /*026c*/ 	.word	0x000029f0


	//----- nvinfo : EIATTR_EXIT_INSTR_OFFSETS
	.align		4
.L_54:
        /*0270*/ 	.byte	0x04, 0x1c
        /*0272*/ 	.short	(.L_56 - .L_55)


	//   ....[0]....
.L_55:
        /*0274*/ 	.word	0x00003b80


	//   ....[1]....
        /*0278*/ 	.word	0x00003ba0


	//----- nvinfo : EIATTR_REQNTID
	.align		4
.L_56:
        /*027c*/ 	.byte	0x04, 0x10
        /*027e*/ 	.short	(.L_58 - .L_57)
.L_57:
        /*0280*/ 	.word	0x00000100
        /*0284*/ 	.word	0x00000001
        /*0288*/ 	.word	0x00000001
.L_58:


//--------------------- .nv.callgraph             --------------------------
	.section	.nv.callgraph,"",@"SHT_CUDA_CALLGRAPH"
	.align	4
	.sectionentsize	8
	.align		4
        /*0000*/ 	.word	0x00000000
	.align		4
        /*0004*/ 	.word	0xffffffff
	.align		4
        /*0008*/ 	.word	0x00000000
	.align		4
        /*000c*/ 	.word	0xfffffffe
	.align		4
        /*0010*/ 	.word	0x00000000
	.align		4
        /*0014*/ 	.word	0xfffffffd
	.align		4
        /*0018*/ 	.word	0x00000000
	.align		4
        /*001c*/ 	.word	0xfffffffc


//--------------------- .nv.rel.action            --------------------------
	.section	.nv.rel.action,"",@"SHT_CUDA_RELOCINFO"
	.align	8
	.sectionentsize	8
        /*0000*/ 	.byte	0x73, 0x00, 0x00, 0x00, 0x00, 0x00, 0x00, 0x00, 0x00, 0x00, 0x00, 0x11, 0x25, 0x00, 0x05, 0x36


//--------------------- .nv.constant4             --------------------------
	.section	.nv.constant4,"a",@progbits
	.align	8
	.align		8
.nv.constant4:
        /*0000*/ 	.dword	_$_str


//--------------------- .nv.constant0.triton_red_fused__to_copy_add_amax_amin_clamp_mul_native_layer_norm_reciprocal_1 --------------------------
	.section	.nv.constant0.triton_red_fused__to_copy_add_amax_amin_clamp_mul_native_layer_norm_reciprocal_1,"a",@progbits
	.sectionflags	@""
	.align	4
.nv.constant0.triton_red_fused__to_copy_add_amax_amin_clamp_mul_native_layer_norm_reciprocal_1:
	.zero		496


//--------------------- .text.triton_red_fused__to_copy_add_amax_amin_clamp_mul_native_layer_norm_reciprocal_1 --------------------------
	.section	.text.triton_red_fused__to_copy_add_amax_amin_clamp_mul_native_layer_norm_reciprocal_1,"ax",@progbits
	.sectionflags	@"SHF_BARRIERS=1"
	.sectioninfo	@"SHI_REGISTERS=40"
	.align	128
        .global         triton_red_fused__to_copy_add_amax_amin_clamp_mul_native_layer_norm_reciprocal_1
        .type           triton_red_fused__to_copy_add_amax_amin_clamp_mul_native_layer_norm_reciprocal_1,@function
        .size           triton_red_fused__to_copy_add_amax_amin_clamp_mul_native_layer_norm_reciprocal_1,(.L_x_3 - triton_red_fused__to_copy_add_amax_amin_clamp_mul_native_layer_norm_reciprocal_1)
        .other          triton_red_fused__to_copy_add_amax_amin_clamp_mul_native_layer_norm_reciprocal_1,@"STO_CUDA_ENTRY STV_DEFAULT"
triton_red_fused__to_copy_add_amax_amin_clamp_mul_native_layer_norm_reciprocal_1:
.text.triton_red_fused__to_copy_add_amax_amin_clamp_mul_native_layer_norm_reciprocal_1:
[----:B------:R-:W-:Y:S02]  /*0000*/  IMAD.MOV.U32 R1, RZ, RZ, c[0x0][0x28] ;  /* 0x00000a00ff017624 */ /* 0x000fe400078e00ff */
[----:B------:R-:W0:Y:S01]  /*0010*/  S2R R5, SR_CTAID.X ;  /* 0x0000000000057919 */ /* 0x000e220000002500 */
[----:B------:R-:W-:Y:S01]  /*0020*/  ULDC.64 UR4, c[0x0][0x118] ;  /* 0x0000460000047ab9 */ /* 0x000fe20000000a00 */
[----:B------:R-:W-:Y:S02]  /*0030*/  IMAD.MOV.U32 R0, RZ, RZ, 0x2 ;  /* 0x00000002ff007424 */ /* 0x000fe400078e00ff */
[----:B------:R-:W1:Y:S01]  /*0040*/  S2R R6, SR_TID.X ;  /* 0x0000000000067919 */ /* 0x000e620000002100 */
[C---:B0-----:R-:W-:Y:S01]  /*0050*/  ISETP.GE.AND P1, PT, R5.reuse, 0x1010, PT ;  /* 0x000010100500780c */ /* 0x041fe20003f26270 */
[----:B------:R-:W-:Y:S02]  /*0060*/  IMAD R29, R5, 0xc00, RZ ;  /* 0x00000c00051d7824 */ /* 0x000fe400078e02ff */
[----:B-1----:R-:W-:-:S05]  /*0070*/  IMAD.SHL.U32 R8, R6, 0x2, RZ ;  /* 0x0000000206087824 */ /* 0x002fca00078e00ff */
[----:B------:R-:W-:-:S05]  /*0080*/  LOP3.LUT R8, R8, 0x1fe, RZ, 0xc0, !PT ;  /* 0x000001fe08087812 */ /* 0x000fca00078ec0ff */
[----:B------:R-:W-:Y:S01]  /*0090*/  @P1 IMAD.MOV.U32 R2, RZ, RZ, RZ ;  /* 0x000000ffff021224 */ /* 0x000fe200078e00ff */
[----:B------:R-:W-:Y:S01]  /*00a0*/  LOP3.LUT R3, R8, R29, RZ, 0xfc, !PT ;  /* 0x0000001d08037212 */ /* 0x000fe200078efcff */
[----:B------:R-:W-:Y:S02]  /*00b0*/  @P1 IMAD.MOV.U32 R20, RZ, RZ, RZ ;  /* 0x000000ffff141224 */ /* 0x000fe400078e00ff */
[----:B------:R-:W-:Y:S02]  /*00c0*/  @P1 IMAD.MOV.U32 R9, RZ, RZ, RZ ;  /* 0x000000ffff091224 */ /* 0x000fe400078e00ff */
[----:B------:R-:W-:Y:S01]  /*00d0*/  @P1 IMAD.MOV.U32 R4, RZ, RZ, RZ ;  /* 0x000000ffff041224 */ /* 0x000fe200078e00ff */
[----:B------:R-:W-:Y:S05]  /*00e0*/  @P1 BRA `(.L_x_0) ;  /* 0x000004b000001947 */ /* 0x000fea0003800000 */
[C---:B------:R-:W-:Y:S01]  /*00f0*/  IMAD.WIDE R10, R3.reuse, R0, c[0x0][0x160] ;  /* 0x00005800030a7625 */ /* 0x040fe200078e0200 */
[----:B------:R-:W-:-:S04]  /*0100*/  IADD3 R13, R3, 0x400, RZ ;  /* 0x00000400030d7810 */ /* 0x000fc80007ffe0ff */
[----:B------:R0:W2:Y:S01]  /*0110*/  LDG.E.EL R2, [R10.64] ;  /* 0x000000040a027981 */ /* 0x0000a2000c2e1900 */
[----:B------:R-:W-:-:S03]  /*0120*/  IMAD.WIDE R12, R13, R0, c[0x0][0x160] ;  /* 0x000058000d0c7625 */ /* 0x000fc600078e0200 */
[----:B------:R0:W3:Y:S04]  /*0130*/  LDG.E.EL R4, [R10.64+0x400] ;  /* 0x000400040a047981 */ /* 0x0000e8000c2e1900 */
[----:B------:R1:W4:Y:S01]  /*0140*/  LDG.E.EL R12, [R12.64] ;  /* 0x000000040c0c7981 */ /* 0x000322000c2e1900 */
[C---:B------:R-:W-:Y:S02]  /*0150*/  IADD3 R15, R3.reuse, 0x600, RZ ;  /* 0x00000600030f7810 */ /* 0x040fe40007ffe0ff */
[----:B------:R-:W-:-:S03]  /*0160*/  IADD3 R17, R3, 0x800, RZ ;  /* 0x0000080003117810 */ /* 0x000fc60007ffe0ff */
[----:B------:R-:W-:-:S05]  /*0170*/  IMAD.WIDE R14, R15, R0, c[0x0][0x160] ;  /* 0x000058000f0e7625 */ /* 0x000fca00078e0200 */
[----:B------:R5:W4:Y:S01]  /*0180*/  LDG.E.EL R7, [R14.64] ;  /* 0x000000040e077981 */ /* 0x000b22000c2e1900 */
[----:B------:R-:W-:Y:S01]  /*0190*/  IMAD.WIDE R16, R17, R0, c[0x0][0x160] ;  /* 0x0000580011107625 */ /* 0x000fe200078e0200 */
[----:B------:R-:W-:-:S04]  /*01a0*/  IADD3 R19, R3, 0xa00, RZ ;  /* 0x00000a0003137810 */ /* 0x000fc80007ffe0ff */
[----:B------:R1:W4:Y:S01]  /*01b0*/  LDG.E.EL R9, [R16.64] ;  /* 0x0000000410097981 */ /* 0x000322000c2e1900 */
[----:B------:R-:W-:-:S05]  /*01c0*/  IMAD.WIDE R18, R19, R0, c[0x0][0x160] ;  /* 0x0000580013127625 */ /* 0x000fca00078e0200 */
[----:B0-----:R0:W4:Y:S01]  /*01d0*/  LDG.E.EL R10, [R18.64] ;  /* 0x00000004120a7981 */ /* 0x001122000c2e1900 */
[C---:B--2---:R-:W-:Y:S01]  /*01e0*/  PRMT R11, R2.reuse, 0x7632, R11 ;  /* 0x00007632020b7816 */ /* 0x044fe2000000000b */
[----:B-1----:R-:W-:Y:S01]  /*01f0*/  IMAD.U32 R13, R2, 0x10000, RZ ;  /* 0x00010000020d7824 */ /* 0x002fe200078e00ff */
[C---:B---3--:R-:W-:Y:S01]  /*0200*/  PRMT R2, R4.reuse, 0x7632, R2 ;  /* 0x0000763204027816 */ /* 0x048fe20000000002 */
[----:B------:R-:W-:Y:S02]  /*0210*/  IMAD.U32 R20, R4, 0x10000, RZ ;  /* 0x0001000004147824 */ /* 0x000fe400078e00ff */
[----:B------:R-:W-:Y:S02]  /*0220*/  IMAD.U32 R11, R11, 0x10000, RZ ;  /* 0x000100000b0b7824 */ /* 0x000fe400078e00ff */
[----:B------:R-:W-:Y:S01]  /*0230*/  FADD R4, -R13, R20 ;  /* 0x000000140d047221 */ /* 0x000fe20000000100 */
[----:B-----5:R-:W-:Y:S01]  /*0240*/  IMAD.U32 R14, R2, 0x10000, RZ ;  /* 0x00010000020e7824 */ /* 0x020fe200078e00ff */
[C---:B----4-:R-:W-:Y:S01]  /*0250*/  PRMT R15, R12.reuse, 0x7632, R15 ;  /* 0x000076320c0f7816 */ /* 0x050fe2000000000f */
[----:B------:R-:W-:Y:S01]  /*0260*/  IMAD.U32 R12, R12, 0x10000, RZ ;  /* 0x000100000c0c7824 */ /* 0x000fe200078e00ff */
[----:B------:R-:W-:Y:S01]  /*0270*/  FFMA R13, R4, 0.5, R13 ;  /* 0x3f000000040d7823 */ /* 0x000fe2000000000d */
[----:B------:R-:W-:-:S03]  /*0280*/  FADD R2, -R11, R14 ;  /* 0x0000000e0b027221 */ /* 0x000fc60000000100 */
[----:B------:R-:W-:Y:S01]  /*0290*/  FADD R22, -R13, R12 ;  /* 0x0000000c0d167221 */ /* 0x000fe20000000100 */
[----:B------:R-:W-:Y:S01]  /*02a0*/  FFMA R11, R2, 0.5, R11 ;  /* 0x3f000000020b7823 */ /* 0x000fe2000000000b */
[----:B------:R-:W-:Y:S01]  /*02b0*/  IMAD.U32 R16, R15, 0x10000, RZ ;  /* 0x000100000f107824 */ /* 0x000fe200078e00ff */
[--C-:B------:R-:W-:Y:S01]  /*02c0*/  FADD R15, R20, -R13.reuse ;  /* 0x8000000d140f7221 */ /* 0x100fe20000000000 */
[----:B------:R-:W-:Y:S01]  /*02d0*/  FFMA R17, R22, 0.3333333432674407959, R13 ;  /* 0x3eaaaaab16117823 */ /* 0x000fe2000000000d */
[----:B------:R-:W-:Y:S01]  /*02e0*/  FADD R13, R14, -R11 ;  /* 0x8000000b0e0d7221 */ /* 0x000fe20000000000 */
[----:B0-----:R-:W-:-:S03]  /*02f0*/  FADD R18, -R11, R16 ;  /* 0x000000100b127221 */ /* 0x001fc60000000100 */
[----:B------:R-:W-:Y:S01]  /*0300*/  FFMA R13, R2, R13, RZ ;  /* 0x0000000d020d7223 */ /* 0x000fe200000000ff */
[C---:B------:R-:W-:Y:S01]  /*0310*/  PRMT R2, R7.reuse, 0x7632, R2 ;  /* 0x0000763207027816 */ /* 0x040fe20000000002 */
[----:B------:R-:W-:Y:S01]  /*0320*/  FFMA R15, R4, R15, RZ ;  /* 0x0000000f040f7223 */ /* 0x000fe200000000ff */
[----:B------:R-:W-:Y:S01]  /*0330*/  FFMA R11, R18, 0.3333333432674407959, R11 ;  /* 0x3eaaaaab120b7823 */ /* 0x000fe2000000000b */
[----:B------:R-:W-:Y:S01]  /*0340*/  FADD R12, R12, -R17 ;  /* 0x800000110c0c7221 */ /* 0x000fe20000000000 */
[----:B------:R-:W-:Y:S02]  /*0350*/  IMAD.U32 R4, R7, 0x10000, RZ ;  /* 0x0001000007047824 */ /* 0x000fe400078e00ff */
[----:B------:R-:W-:Y:S01]  /*0360*/  IMAD.U32 R2, R2, 0x10000, RZ ;  /* 0x0001000002027824 */ /* 0x000fe200078e00ff */
[----:B------:R-:W-:Y:S01]  /*0370*/  FADD R16, R16, -R11 ;  /* 0x8000000b10107221 */ /* 0x000fe20000000000 */
[----:B------:R-:W-:Y:S01]  /*0380*/  FFMA R15, R22, R12, R15 ;  /* 0x0000000c160f7223 */ /* 0x000fe2000000000f */
[----:B------:R-:W-:Y:S01]  /*0390*/  PRMT R7, R9, 0x7632, R7 ;  /* 0x0000763209077816 */ /* 0x000fe20000000007 */
[----:B------:R-:W-:Y:S01]  /*03a0*/  FADD R12, -R17, R4 ;  /* 0x00000004110c7221 */ /* 0x000fe20000000100 */
[----:B------:R-:W-:Y:S01]  /*03b0*/  FADD R14, R2, -R11 ;  /* 0x8000000b020e7221 */ /* 0x000fe20000000000 */
[----:B------:R-:W-:Y:S01]  /*03c0*/  FFMA R13, R18, R16, R13 ;  /* 0x00000010120d7223 */ /* 0x000fe2000000000d */
[----:B------:R-:W-:Y:S01]  /*03d0*/  IMAD.U32 R16, R9, 0x10000, RZ ;  /* 0x0001000009107824 */ /* 0x000fe200078e00ff */
[----:B------:R-:W-:Y:S01]  /*03e0*/  FFMA R17, R12, 0.25, R17 ;  /* 0x3e8000000c117823 */ /* 0x000fe20000000011 */
[----:B------:R-:W-:Y:S01]  /*03f0*/  IMAD.U32 R7, R7, 0x10000, RZ ;  /* 0x0001000007077824 */ /* 0x000fe200078e00ff */
[----:B------:R-:W-:Y:S01]  /*0400*/  FFMA R11, R14, 0.25, R11 ;  /* 0x3e8000000e0b7823 */ /* 0x000fe2000000000b */
[C---:B------:R-:W-:Y:S01]  /*0410*/  PRMT R9, R10.reuse, 0x7632, R9 ;  /* 0x000076320a097816 */ /* 0x040fe20000000009 */
[----:B------:R-:W-:Y:S01]  /*0420*/  IMAD.U32 R19, R10, 0x10000, RZ ;  /* 0x000100000a137824 */ /* 0x000fe200078e00ff */
[----:B------:R-:W-:Y:S01]  /*0430*/  FADD R10, -R17, R16 ;  /* 0x00000010110a7221 */ /* 0x000fe20000000100 */
[----:B------:R-:W-:Y:S01]  /*0440*/  FADD R18, R7, -R11 ;  /* 0x8000000b07127221 */ /* 0x000fe20000000000 */
[--C-:B------:R-:W-:Y:S01]  /*0450*/  FADD R4, R4, -R17.reuse ;  /* 0x8000001104047221 */ /* 0x100fe20000000000 */
[----:B------:R-:W-:Y:S01]  /*0460*/  IMAD.U32 R9, R9, 0x10000, RZ ;  /* 0x0001000009097824 */ /* 0x000fe200078e00ff */
[----:B------:R-:W-:Y:S01]  /*0470*/  FFMA R17, R10, 0.20000000298023223877, R17 ;  /* 0x3e4ccccd0a117823 */ /* 0x000fe20000000011 */
[--C-:B------:R-:W-:Y:S01]  /*0480*/  FFMA R20, R18, 0.20000000298023223877, R11.reuse ;  /* 0x3e4ccccd12147823 */ /* 0x100fe2000000000b */
[----:B------:R-:W-:Y:S01]  /*0490*/  FADD R2, R2, -R11 ;  /* 0x8000000b02027221 */ /* 0x000fe20000000000 */
[----:B------:R-:W-:Y:S01]  /*04a0*/  FFMA R15, R12, R4, R15 ;  /* 0x000000040c0f7223 */ /* 0x000fe2000000000f */
[----:B------:R-:W-:Y:S01]  /*04b0*/  FADD R4, -R17, R19 ;  /* 0x0000001311047221 */ /* 0x000fe20000000100 */
[--C-:B------:R-:W-:Y:S01]  /*04c0*/  FADD R11, R9, -R20.reuse ;  /* 0x80000014090b7221 */ /* 0x100fe20000000000 */
[----:B------:R-:W-:Y:S01]  /*04d0*/  FFMA R13, R14, R2, R13 ;  /* 0x000000020e0d7223 */ /* 0x000fe2000000000d */
[--C-:B------:R-:W-:Y:S01]  /*04e0*/  FADD R16, R16, -R17.reuse ;  /* 0x8000001110107221 */ /* 0x100fe20000000000 */
[--C-:B------:R-:W-:Y:S01]  /*04f0*/  FADD R7, R7, -R20.reuse ;  /* 0x8000001407077221 */ /* 0x100fe20000000000 */
[----:B------:R-:W-:Y:S01]  /*0500*/  FFMA R2, R4, 0.16666667163372039795, R17 ;  /* 0x3e2aaaab04027823 */ /* 0x000fe20000000011 */
[----:B------:R-:W-:Y:S01]  /*0510*/  FFMA R20, R11, 0.16666667163372039795, R20 ;  /* 0x3e2aaaab0b147823 */ /* 0x000fe20000000014 */
[----:B------:R-:W-:Y:S01]  /*0520*/  FFMA R15, R10, R16, R15 ;  /* 0x000000100a0f7223 */ /* 0x000fe2000000000f */
[----:B------:R-:W-:Y:S01]  /*0530*/  FFMA R7, R18, R7, R13 ;  /* 0x0000000712077223 */ /* 0x000fe2000000000d */
[----:B------:R-:W-:Y:S01]  /*0540*/  FADD R19, R19, -R2 ;  /* 0x8000000213137221 */ /* 0x000fe20000000000 */
[----:B------:R-:W-:-:S03]  /*0550*/  FADD R10, R9, -R20 ;  /* 0x80000014090a7221 */ /* 0x000fc60000000000 */
[----:B------:R-:W-:Y:S01]  /*0560*/  FFMA R4, R4, R19, R15 ;  /* 0x0000001304047223 */ /* 0x000fe2000000000f */
[----:B------:R-:W-:Y:S01]  /*0570*/  FFMA R7, R11, R10, R7 ;  /* 0x0000000a0b077223 */ /* 0x000fe20000000007 */
[----:B------:R-:W-:-:S03]  /*0580*/  IMAD.MOV.U32 R9, RZ, RZ, 0x40c00000 ;  /* 0x40c00000ff097424 */ /* 0x000fc600078e00ff */
[----:B------:R-:W-:Y:S01]  /*0590*/  FADD R4, R7, R4 ;  /* 0x0000000407047221 */ /* 0x000fe20000000000 */
.L_x_0:
[C---:B------:R-:W-:Y:S01]  /*05a0*/  FADD R12, R9.reuse, R9 ;  /* 0x00000009090c7221 */ /* 0x040fe20000000000 */
[----:B------:R-:W-:Y:S01]  /*05b0*/  FMUL R14, R9, 0.25 ;  /* 0x3e800000090e7820 */ /* 0x000fe20000400000 */
[----:B------:R-:W-:Y:S02]  /*05c0*/  IMAD.IADD R29, R8, 0x1, R29 ;  /* 0x00000001081d7824 */ /* 0x000fe400078e021d */
[C---:B------:R-:W-:Y:S01]  /*05d0*/  FMUL R15, R12.reuse, 0.25 ;  /* 0x3e8000000c0f7820 */ /* 0x040fe20000400000 */
[C---:B------:R-:W-:Y:S01]  /*05e0*/  FSETP.GEU.AND P2, PT, |R12|.reuse, 1.175494350822287508e-38, PT ;  /* 0x008000000c00780b */ /* 0x040fe20003f4e200 */
[C---:B------:R-:W-:Y:S01]  /*05f0*/  FADD R11, R12.reuse, R12 ;  /* 0x0000000c0c0b7221 */ /* 0x040fe20000000000 */
[----:B------:R-:W-:-:S04]  /*0600*/  FSETP.GT.AND P0, PT, |R12|, 8.50705917302346158658e+37, PT ;  /* 0x7e8000000c00780b */ /* 0x000fc80003f04200 */
[-C--:B------:R-:W-:Y:S02]  /*0610*/  FSEL R13, R15, R12.reuse, P0 ;  /* 0x0000000c0f0d7208 */ /* 0x080fe40000000000 */
[----:B------:R-:W-:Y:S02]  /*0620*/  FSEL R14, R14, R9, P0 ;  /* 0x000000090e0e7208 */ /* 0x000fe40000000000 */
[C---:B------:R-:W-:Y:S02]  /*0630*/  FSETP.GEU.AND P3, PT, |R11|.reuse, 1.175494350822287508e-38, PT ;  /* 0x008000000b00780b */ /* 0x040fe40003f6e200 */
[----:B------:R-:W-:Y:S01]  /*0640*/  FSETP.GT.AND P0, PT, |R11|, 8.50705917302346158658e+37, PT ;  /* 0x7e8000000b00780b */ /* 0x000fe20003f04200 */
[----:B------:R-:W-:Y:S01]  /*0650*/  @!P2 FMUL R13, R13, 16777216 ;  /* 0x4b8000000d0da820 */ /* 0x000fe20000400000 */
[----:B------:R-:W-:Y:S01]  /*0660*/  @!P2 FMUL R14, R14, 16777216 ;  /* 0x4b8000000e0ea820 */ /* 0x000fe20000400000 */
[----:B------:R-:W-:Y:S02]  /*0670*/  FSETP.NEU.AND P2, PT, R12, RZ, PT ;  /* 0x000000ff0c00720b */ /* 0x000fe40003f4d000 */
[----:B------:R-:W-:-:S02]  /*0680*/  FSEL R15, R15, R12, P0 ;  /* 0x0000000c0f0f7208 */ /* 0x000fc40000000000 */
[----:B------:R-:W0:Y:S04]  /*0690*/  MUFU.RCP R13, R13 ;  /* 0x0000000d000d7308 */ /* 0x000e280000001000 */
[----:B------:R-:W-:Y:S01]  /*06a0*/  @!P3 FMUL R15, R15, 16777216 ;  /* 0x4b8000000f0fb820 */ /* 0x000fe20000400000 */
[----:B0-----:R-:W-:Y:S01]  /*06b0*/  FMUL R16, R13, R14 ;  /* 0x0000000e0d107220 */ /* 0x001fe20000400000 */
[----:B------:R-:W-:Y:S01]  /*06c0*/  FMUL R14, R11, 0.25 ;  /* 0x3e8000000b0e7820 */ /* 0x000fe20000400000 */
[----:B------:R-:W-:-:S03]  /*06d0*/  FADD R13, R20, -R2 ;  /* 0x80000002140d7221 */ /* 0x000fc60000000000 */
[----:B------:R-:W-:Y:S02]  /*06e0*/  FSEL R17, R16, RZ, P2 ;  /* 0x000000ff10117208 */ /* 0x000fe40001000000 */
[----:B------:R-:W-:Y:S02]  /*06f0*/  FSEL R20, R14, R11, P0 ;  /* 0x0000000b0e147208 */ /* 0x000fe40000000000 */
[----:B------:R-:W-:Y:S01]  /*0700*/  FSETP.NEU.AND P2, PT, R11, RZ, PT ;  /* 0x000000ff0b00720b */ /* 0x000fe20003f4d000 */
[C---:B------:R-:W-:Y:S01]  /*0710*/  FFMA R16, R13.reuse, R17, R2 ;  /* 0x000000110d107223 */ /* 0x040fe20000000002 */
[----:B------:R-:W-:Y:S01]  /*0720*/  FMUL R2, R13, R13 ;  /* 0x0000000d0d027220 */ /* 0x000fe20000400000 */
[----:B------:R-:W-:-:S03]  /*0730*/  @!P3 FMUL R20, R20, 16777216 ;  /* 0x4b8000001414b820 */ /* 0x000fc60000400000 */
[----:B------:R-:W-:Y:S01]  /*0740*/  FMUL R2, R2, R9 ;  /* 0x0000000902027220 */ /* 0x000fe20000400000 */
[----:B------:R-:W0:Y:S02]  /*0750*/  SHFL.BFLY PT, R19, R16, 0x10, 0x1f ;  /* 0x0e001f0010137f89 */ /* 0x000e2400000e0000 */
[----:B------:R-:W1:Y:S01]  /*0760*/  MUFU.RCP R20, R20 ;  /* 0x0000001400147308 */ /* 0x000e620000001000 */
[----:B------:R-:W-:Y:S01]  /*0770*/  FFMA R17, R17, R2, R4 ;  /* 0x0000000211117223 */ /* 0x000fe20000000004 */
[----:B------:R-:W-:-:S04]  /*0780*/  FADD R2, R11, R11 ;  /* 0x0000000b0b027221 */ /* 0x000fc80000000000 */
[----:B------:R-:W2:Y:S01]  /*0790*/  SHFL.BFLY PT, R18, R17, 0x10, 0x1f ;  /* 0x0e001f0011127f89 */ /* 0x000ea200000e0000 */
[C---:B------:R-:W-:Y:S01]  /*07a0*/  FSETP.GEU.AND P3, PT, |R2|.reuse, 1.175494350822287508e-38, PT ;  /* 0x008000000200780b */ /* 0x040fe20003f6e200 */
[C---:B------:R-:W-:Y:S01]  /*07b0*/  FMUL R13, R2.reuse, 0.25 ;  /* 0x3e800000020d7820 */ /* 0x040fe20000400000 */
[----:B------:R-:W-:Y:S01]  /*07c0*/  FSETP.GT.AND P0, PT, |R2|, 8.50705917302346158658e+37, PT ;  /* 0x7e8000000200780b */ /* 0x000fe20003f04200 */
[----:B-1----:R-:W-:-:S03]  /*07d0*/  FMUL R15, R20, R15 ;  /* 0x0000000f140f7220 */ /* 0x002fc60000400000 */
[----:B------:R-:W-:Y:S02]  /*07e0*/  FSEL R20, R13, R2, P0 ;  /* 0x000000020d147208 */ /* 0x000fe40000000000 */
[----:B------:R-:W-:Y:S01]  /*07f0*/  FSEL R15, R15, RZ, P2 ;  /* 0x000000ff0f0f7208 */ /* 0x000fe20001000000 */
[----:B0-----:R-:W-:-:S04]  /*0800*/  FADD R19, -R16, R19 ;  /* 0x0000001310137221 */ /* 0x001fc80000000100 */
[----:B------:R-:W-:Y:S01]  /*0810*/  @!P3 FMUL R20, R20, 16777216 ;  /* 0x4b8000001414b820 */ /* 0x000fe20000400000 */
[----:B------:R-:W-:Y:S01]  /*0820*/  FSETP.NEU.AND P2, PT, R2, RZ, PT ;  /* 0x000000ff0200720b */ /* 0x000fe20003f4d000 */
[C---:B------:R-:W-:Y:S01]  /*0830*/  FFMA R16, R19.reuse, R15, R16 ;  /* 0x0000000f13107223 */ /* 0x040fe20000000010 */
[----:B------:R-:W-:-:S03]  /*0840*/  FMUL R19, R19, R19 ;  /* 0x0000001313137220 */ /* 0x000fc60000400000 */
[----:B------:R-:W0:Y:S01]  /*0850*/  MUFU.RCP R20, R20 ;  /* 0x0000001400147308 */ /* 0x000e220000001000 */
[----:B--2---:R-:W-:Y:S01]  /*0860*/  FADD R18, R17, R18 ;  /* 0x0000001211127221 */ /* 0x004fe20000000000 */
[----:B------:R-:W-:Y:S01]  /*0870*/  FMUL R19, R12, R19 ;  /* 0x000000130c137220 */ /* 0x000fe20000400000 */
[----:B------:R-:W1:Y:S01]  /*0880*/  SHFL.BFLY PT, R17, R16, 0x8, 0x1f ;  /* 0x0d001f0010117f89 */ /* 0x000e6200000e0000 */
[----:B------:R-:W-:Y:S02]  /*0890*/  FADD R12, R2, R2 ;  /* 0x00000002020c7221 */ /* 0x000fe40000000000 */
[----:B------:R-:W-:Y:S01]  /*08a0*/  FFMA R18, R15, R19, R18 ;  /* 0x000000130f127223 */ /* 0x000fe20000000012 */
[----:B------:R-:W-:Y:S02]  /*08b0*/  FSEL R15, R14, R11, P0 ;  /* 0x0000000b0e0f7208 */ /* 0x000fe40000000000 */
[C---:B------:R-:W-:Y:S02]  /*08c0*/  FSETP.GT.AND P0, PT, |R12|.reuse, 8.50705917302346158658e+37, PT ;  /* 0x7e8000000c00780b */ /* 0x040fe40003f04200 */
[----:B------:R-:W2:Y:S01]  /*08d0*/  SHFL.BFLY PT, R19, R18, 0x8, 0x1f ;  /* 0x0d001f0012137f89 */ /* 0x000ea200000e0000 */
[----:B------:R-:W-:Y:S01]  /*08e0*/  @!P3 FMUL R15, R15, 16777216 ;  /* 0x4b8000000f0fb820 */ /* 0x000fe20000400000 */
[----:B------:R-:W-:-:S03]  /*08f0*/  FSETP.GEU.AND P3, PT, |R12|, 1.175494350822287508e-38, PT ;  /* 0x008000000c00780b */ /* 0x000fc60003f6e200 */
[----:B0-----:R-:W-:Y:S01]  /*0900*/  FMUL R14, R20, R15 ;  /* 0x0000000f140e7220 */ /* 0x001fe20000400000 */
[----:B------:R-:W-:-:S04]  /*0910*/  FMUL R15, R12, 0.25 ;  /* 0x3e8000000c0f7820 */ /* 0x000fc80000400000 */
[----:B------:R-:W-:Y:S02]  /*0920*/  FSEL R14, R14, RZ, P2 ;  /* 0x000000ff0e0e7208 */ /* 0x000fe40001000000 */
[----:B------:R-:W-:Y:S02]  /*0930*/  FSEL R21, R15, R12, P0 ;  /* 0x0000000c0f157208 */ /* 0x000fe40000000000 */
[----:B------:R-:W-:Y:S01]  /*0940*/  FSETP.NEU.AND P2, PT, R12, RZ, PT ;  /* 0x000000ff0c00720b */ /* 0x000fe20003f4d000 */
[----:B-1----:R-:W-:Y:S02]  /*0950*/  FADD R17, -R16, R17 ;  /* 0x0000001110117221 */ /* 0x002fe40000000100 */
[----:B------:R-:W-:Y:S02]  /*0960*/  @!P3 FMUL R21, R21, 16777216 ;  /* 0x4b8000001515b820 */ /* 0x000fe40000400000 */
        /* <DEDUP_REMOVED lines=12> */
[----:B------:R-:W-:-:S02]  /*0a30*/  FSETP.GEU.AND P3, PT, |R11|, 1.175494350822287508e-38, PT ;  /* 0x008000000b00780b */ /* 0x000fc40003f6e200 */
[----:B------:R-:W-:Y:S01]  /*0a40*/  FSEL R15, R15, R12, P0 ;  /* 0x0000000c0f0f7208 */ /* 0x000fe20000000000 */
[----:B0-----:R-:W-:Y:S01]  /*0a50*/  FMUL R13, R21, R14 ;  /* 0x0000000e150d7220 */ /* 0x001fe20000400000 */
[----:B------:R-:W-:-:S04]  /*0a60*/  FMUL R14, R11, 0.25 ;  /* 0x3e8000000b0e7820 */ /* 0x000fc80000400000 */
[----:B------:R-:W-:Y:S02]  /*0a70*/  FSEL R13, R13, RZ, P2 ;  /* 0x000000ff0d0d7208 */ /* 0x000fe40001000000 */
[----:B------:R-:W-:Y:S02]  /*0a80*/  FSEL R20, R14, R11, P0 ;  /* 0x0000000b0e147208 */ /* 0x000fe40000000000 */
[----:B------:R-:W-:Y:S01]  /*0a90*/  FSETP.NEU.AND P0, PT, R11, RZ, PT ;  /* 0x000000ff0b00720b */ /* 0x000fe20003f0d000 */
[----:B------:R-:W-:Y:S01]  /*0aa0*/  @!P3 FMUL R15, R15, 16777216 ;  /* 0x4b8000000f0fb820 */ /* 0x000fe20000400000 */
[----:B-1----:R-:W-:Y:S01]  /*0ab0*/  FADD R17, -R16, R17 ;  /* 0x0000001110117221 */ /* 0x002fe20000000100 */
[----:B------:R-:W-:Y:S01]  /*0ac0*/  @!P3 FMUL R20, R20, 16777216 ;  /* 0x4b8000001414b820 */ /* 0x000fe20000400000 */
[----:B------:R-:W-:Y:S02]  /*0ad0*/  LOP3.LUT P3, RZ, R6, 0x1f, RZ, 0xc0, !PT ;  /* 0x0000001f06ff7812 */ /* 0x000fe4000786c0ff */
[C---:B------:R-:W-:Y:S01]  /*0ae0*/  FMUL R21, R17.reuse, R17 ;  /* 0x0000001111157220 */ /* 0x040fe20000400000 */
[----:B------:R-:W-:-:S02]  /*0af0*/  FFMA R16, R17, R13, R16 ;  /* 0x0000000d11107223 */ /* 0x000fc40000000010 */
[----:B------:R-:W0:Y:S01]  /*0b00*/  MUFU.RCP R20, R20 ;  /* 0x0000001400147308 */ /* 0x000e220000001000 */
[----:B------:R-:W-:Y:S01]  /*0b10*/  FMUL R21, R2, R21 ;  /* 0x0000001502157220 */ /* 0x000fe20000400000 */
[----:B--2---:R-:W-:Y:S01]  /*0b20*/  FADD R18, R19, R18 ;  /* 0x0000001213127221 */ /* 0x004fe20000000000 */
[----:B------:R-:W1:Y:S03]  /*0b30*/  SHFL.BFLY PT, R17, R16, 0x2, 0x1f ;  /* 0x0c401f0010117f89 */ /* 0x000e6600000e0000 */
[----:B------:R-:W-:Y:S01]  /*0b40*/  FFMA R18, R13, R21, R18 ;  /* 0x000000150d127223 */ /* 0x000fe20000000012 */
[----:B------:R-:W-:-:S04]  /*0b50*/  FADD R13, R11, R11 ;  /* 0x0000000b0b0d7221 */ /* 0x000fc80000000000 */
[----:B------:R-:W2:Y:S01]  /*0b60*/  SHFL.BFLY PT, R19, R18, 0x2, 0x1f ;  /* 0x0c401f0012137f89 */ /* 0x000ea200000e0000 */
[C---:B------:R-:W-:Y:S01]  /*0b70*/  FSETP.GEU.AND P2, PT, |R13|.reuse, 1.175494350822287508e-38, PT ;  /* 0x008000000d00780b */ /* 0x040fe20003f4e200 */
[----:B0-----:R-:W-:Y:S01]  /*0b80*/  FMUL R15, R20, R15 ;  /* 0x0000000f140f7220 */ /* 0x001fe20000400000 */
[----:B------:R-:W-:-:S04]  /*0b90*/  FMUL R20, R13, 0.25 ;  /* 0x3e8000000d147820 */ /* 0x000fc80000400000 */
[----:B------:R-:W-:Y:S02]  /*0ba0*/  FSEL R2, R15, RZ, P0 ;  /* 0x000000ff0f027208 */ /* 0x000fe40000000000 */
[----:B------:R-:W-:Y:S01]  /*0bb0*/  FSETP.GT.AND P0, PT, |R13|, 8.50705917302346158658e+37, PT ;  /* 0x7e8000000d00780b */ /* 0x000fe20003f04200 */
[----:B-1----:R-:W-:-:S03]  /*0bc0*/  FADD R17, -R16, R17 ;  /* 0x0000001110117221 */ /* 0x002fc60000000100 */
[----:B------:R-:W-:Y:S01]  /*0bd0*/  FSEL R20, R20, R13, P0 ;  /* 0x0000000d14147208 */ /* 0x000fe20000000000 */
[C---:B------:R-:W-:Y:S01]  /*0be0*/  FMUL R21, R17.reuse, R17 ;  /* 0x0000001111157220 */ /* 0x040fe20000400000 */
[----:B------:R-:W-:-:S03]  /*0bf0*/  FFMA R15, R17, R2, R16 ;  /* 0x00000002110f7223 */ /* 0x000fc60000000010 */
[----:B------:R-:W-:Y:S01]  /*0c00*/  @!P2 FMUL R20, R20, 16777216 ;  /* 0x4b8000001414a820 */ /* 0x000fe20000400000 */
[----:B------:R-:W-:Y:S01]  /*0c10*/  FSEL R17, R14, R11, P0 ;  /* 0x0000000b0e117208 */ /* 0x000fe20000000000 */
[----:B------:R-:W-:Y:S01]  /*0c20*/  FMUL R21, R12, R21 ;  /* 0x000000150c157220 */ /* 0x000fe20000400000 */
[----:B--2---:R-:W-:Y:S01]  /*0c30*/  FADD R19, R18, R19 ;  /* 0x0000001312137221 */ /* 0x004fe20000000000 */
[----:B------:R-:W0:Y:S01]  /*0c40*/  SHFL.BFLY PT, R12, R15, 0x1, 0x1f ;  /* 0x0c201f000f0c7f89 */ /* 0x000e2200000e0000 */
[----:B------:R-:W-:Y:S01]  /*0c50*/  FSETP.NEU.AND P0, PT, R13, RZ, PT ;  /* 0x000000ff0d00720b */ /* 0x000fe20003f0d000 */
[----:B------:R-:W1:Y:S01]  /*0c60*/  MUFU.RCP R20, R20 ;  /* 0x0000001400147308 */ /* 0x000e620000001000 */
[----:B------:R-:W-:Y:S01]  /*0c70*/  FFMA R19, R2, R21, R19 ;  /* 0x0000001502137223 */ /* 0x000fe20000000013 */
[----:B------:R-:W-:Y:S01]  /*0c80*/  @!P2 FMUL R17, R17, 16777216 ;  /* 0x4b8000001111a820 */ /* 0x000fe20000400000 */
[----:B------:R-:W-:Y:S02]  /*0c90*/  SHF.R.U32.HI R2, RZ, 0x5, R6 ;  /* 0x00000005ff027819 */ /* 0x000fe40000011606 */
[----:B------:R-:W-:Y:S01]  /*0ca0*/  ISETP.GE.AND P2, PT, R6, 0x8, PT ;  /* 0x000000080600780c */ /* 0x000fe20003f46270 */
[----:B------:R-:W2:Y:S01]  /*0cb0*/  SHFL.BFLY PT, R16, R19, 0x1, 0x1f ;  /* 0x0c201f0013107f89 */ /* 0x000ea200000e0000 */
[----:B------:R-:W-:Y:S01]  /*0cc0*/  IADD3 R21, R29, -0x200, RZ ;  /* 0xfffffe001d157810 */ /* 0x000fe20007ffe0ff */
[----:B------:R-:W-:-:S03]  /*0cd0*/  IMAD.SHL.U32 R2, R2, 0x4, RZ ;  /* 0x0000000402027824 */ /* 0x000fc600078e00ff */
[----:B------:R-:W-:Y:S02]  /*0ce0*/  IADD3 R21, R21, 0x200, RZ ;  /* 0x0000020015157810 */ /* 0x000fe40007ffe0ff */
[----:B------:R-:W-:Y:S01]  /*0cf0*/  LOP3.LUT R2, R2, 0x1c, RZ, 0xe2, !PT ;  /* 0x0000001c02027812 */ /* 0x000fe200078ee2ff */
[----:B-1----:R-:W-:Y:S01]  /*0d00*/  FMUL R17, R20, R17 ;  /* 0x0000001114117220 */ /* 0x002fe20000400000 */
[----:B------:R-:W-:-:S03]  /*0d10*/  IMAD.MOV.U32 R20, RZ, RZ, RZ ;  /* 0x000000ffff147224 */ /* 0x000fc600078e00ff */
[----:B------:R-:W-:Y:S01]  /*0d20*/  @!P3 STS [R2+0x40], R13 ;  /* 0x0000400d0200b388 */ /* 0x000fe20000000800 */
[----:B------:R-:W-:Y:S01]  /*0d30*/  FSEL R17, R17, RZ, P0 ;  /* 0x000000ff11117208 */ /* 0x000fe20000000000 */
[----:B0-----:R-:W-:-:S04]  /*0d40*/  FADD R12, -R15, R12 ;  /* 0x0000000c0f0c7221 */ /* 0x001fc80000000100 */
[C---:B------:R-:W-:Y:S01]  /*0d50*/  FMUL R14, R12.reuse, R12 ;  /* 0x0000000c0c0e7220 */ /* 0x040fe20000400000 */
[----:B------:R-:W-:-:S03]  /*0d60*/  FFMA R15, R12, R17, R15 ;  /* 0x000000110c0f7223 */ /* 0x000fc6000000000f */
[----:B------:R-:W-:Y:S01]  /*0d70*/  FMUL R14, R11, R14 ;  /* 0x0000000e0b0e7220 */ /* 0x000fe20000400000 */
[----:B--2---:R-:W-:Y:S01]  /*0d80*/  FADD R16, R19, R16 ;  /* 0x0000001013107221 */ /* 0x004fe20000000000 */
[----:B------:R-:W-:Y:S03]  /*0d90*/  @!P3 STS [R2], R15 ;  /* 0x0000000f0200b388 */ /* 0x000fe60000000800 */
[----:B------:R-:W-:-:S05]  /*0da0*/  FFMA R17, R17, R14, R16 ;  /* 0x0000000e11117223 */ /* 0x000fca0000000010 */
[----:B------:R-:W-:Y:S04]  /*0db0*/  @!P3 STS [R2+0x20], R17 ;  /* 0x000020110200b388 */ /* 0x000fe80000000800 */
[----:B------:R-:W-:Y:S06]  /*0dc0*/  BAR.SYNC.DEFER_BLOCKING 0x0 ;  /* 0x0000000000007b1d */ /* 0x000fec0000010000 */
[----:B------:R-:W0:Y:S04]  /*0dd0*/  @!P2 LDS R9, [R6.X4+0x40] ;  /* 0x000040000609a984 */ /* 0x000e280000004800 */
[----:B------:R-:W1:Y:S04]  /*0de0*/  @!P2 LDS R4, [R6.X4] ;  /* 0x000000000604a984 */ /* 0x000e680000004800 */
[----:B------:R-:W2:Y:S04]  /*0df0*/  @!P2 LDS R10, [R6.X4+0x20] ;  /* 0x00002000060aa984 */ /* 0x000ea80000004800 */
[----:B0-----:R-:W0:Y:S04]  /*0e00*/  SHFL.BFLY PT, R14, R9, 0x4, 0x1f ;  /* 0x0c801f00090e7f89 */ /* 0x001e2800000e0000 */
[----:B-1----:R-:W-:Y:S04]  /*0e10*/  SHFL.BFLY PT, R13, R4, 0x4, 0x1f ;  /* 0x0c801f00040d7f89 */ /* 0x002fe800000e0000 */
[----:B--2---:R-:W1:Y:S01]  /*0e20*/  SHFL.BFLY PT, R15, R10, 0x4, 0x1f ;  /* 0x0c801f000a0f7f89 */ /* 0x004e6200000e0000 */
[----:B0-----:R-:W-:-:S04]  /*0e30*/  FADD R11, R9, R14 ;  /* 0x0000000e090b7221 */ /* 0x001fc80000000000 */
[C---:B------:R-:W-:Y:S01]  /*0e40*/  FMUL R12, R11.reuse, 0.25 ;  /* 0x3e8000000b0c7820 */ /* 0x040fe20000400000 */
[C---:B------:R-:W-:Y:S01]  /*0e50*/  FSETP.GEU.AND P4, PT, |R11|.reuse, 1.175494350822287508e-38, PT ;  /* 0x008000000b00780b */ /* 0x040fe20003f8e200 */
[----:B------:R-:W0:Y:S01]  /*0e60*/  SHFL.BFLY PT, R18, R11, 0x2, 0x1f ;  /* 0x0c401f000b127f89 */ /* 0x000e2200000e0000 */
[----:B------:R-:W-:Y:S01]  /*0e70*/  FSETP.GT.AND P0, PT, |R11|, 8.50705917302346158658e+37, PT ;  /* 0x7e8000000b00780b */ /* 0x000fe20003f04200 */
[----:B-1----:R-:W-:-:S03]  /*0e80*/  FADD R15, R10, R15 ;  /* 0x0000000f0a0f7221 */ /* 0x002fc60000000000 */
[----:B------:R-:W-:-:S07]  /*0e90*/  FSEL R16, R12, R11, P0 ;  /* 0x0000000b0c107208 */ /* 0x000fce0000000000 */
[----:B------:R-:W-:Y:S02]  /*0ea0*/  @!P4 FMUL R16, R16, 16777216 ;  /* 0x4b8000001010c820 */ /* 0x000fe40000400000 */
[----:B------:R-:W-:Y:S02]  /*0eb0*/  @P0 FMUL R14, R14, 0.25 ;  /* 0x3e8000000e0e0820 */ /* 0x000fe40000400000 */
[----:B------:R-:W1:Y:S02]  /*0ec0*/  MUFU.RCP R17, R16 ;  /* 0x0000001000117308 */ /* 0x000e640000001000 */
[----:B------:R-:W-:Y:S01]  /*0ed0*/  @!P4 FMUL R14, R14, 16777216 ;  /* 0x4b8000000e0ec820 */ /* 0x000fe20000400000 */
[C---:B------:R-:W-:Y:S01]  /*0ee0*/  FSETP.NEU.AND P4, PT, R11.reuse, RZ, PT ;  /* 0x000000ff0b00720b */ /* 0x040fe20003f8d000 */
[----:B0-----:R-:W-:-:S04]  /*0ef0*/  FADD R12, R11, R18 ;  /* 0x000000120b0c7221 */ /* 0x001fc80000000000 */
[C---:B------:R-:W-:Y:S01]  /*0f00*/  FMUL R19, R12.reuse, 0.25 ;  /* 0x3e8000000c137820 */ /* 0x040fe20000400000 */
[C---:B------:R-:W-:Y:S02]  /*0f10*/  FSETP.GEU.AND P5, PT, |R12|.reuse, 1.175494350822287508e-38, PT ;  /* 0x008000000c00780b */ /* 0x040fe40003fae200 */
[----:B------:R-:W-:Y:S01]  /*0f20*/  FSETP.GT.AND P0, PT, |R12|, 8.50705917302346158658e+37, PT ;  /* 0x7e8000000c00780b */ /* 0x000fe20003f04200 */
[----:B-1----:R-:W-:Y:S01]  /*0f30*/  FMUL R14, R17, R14 ;  /* 0x0000000e110e7220 */ /* 0x002fe20000400000 */
[----:B------:R-:W-:Y:S02]  /*0f40*/  FADD R17, -R4, R13 ;  /* 0x0000000d04117221 */ /* 0x000fe40000000100 */
[----:B------:R-:W-:Y:S01]  /*0f50*/  FSEL R19, R19, R12, P0 ;  /* 0x0000000c13137208 */ /* 0x000fe20000000000 */
[----:B------:R-:W0:Y:S01]  /*0f60*/  SHFL.BFLY PT, R13, R12, 0x1, 0x1f ;  /* 0x0c201f000c0d7f89 */ /* 0x000e2200000e0000 */
[----:B------:R-:W-:Y:S01]  /*0f70*/  FSEL R14, R14, RZ, P4 ;  /* 0x000000ff0e0e7208 */ /* 0x000fe20002000000 */
[----:B------:R-:W-:-:S04]  /*0f80*/  FMUL R16, R17, R17 ;  /* 0x0000001111107220 */ /* 0x000fc80000400000 */
[----:B------:R-:W-:Y:S01]  /*0f90*/  FFMA R4, R17, R14, R4 ;  /* 0x0000000e11047223 */ /* 0x000fe20000000004 */
[----:B------:R-:W-:Y:S01]  /*0fa0*/  @!P5 FMUL R19, R19, 16777216 ;  /* 0x4b8000001313d820 */ /* 0x000fe20000400000 */
[----:B------:R-:W-:Y:S01]  /*0fb0*/  FMUL R16, R9, R16 ;  /* 0x0000001009107220 */ /* 0x000fe20000400000 */
[----:B------:R-:W-:Y:S01]  /*0fc0*/  @P0 FMUL R18, R18, 0.25 ;  /* 0x3e80000012120820 */ /* 0x000fe20000400000 */
[----:B------:R-:W-:Y:S01]  /*0fd0*/  FSETP.NEU.AND P0, PT, R12, RZ, PT ;  /* 0x000000ff0c00720b */ /* 0x000fe20003f0d000 */
[----:B------:R-:W1:Y:S01]  /*0fe0*/  SHFL.BFLY PT, R17, R4, 0x2, 0x1f ;  /* 0x0c401f0004117f89 */ /* 0x000e6200000e0000 */
[----:B------:R-:W-:Y:S01]  /*0ff0*/  FFMA R15, R14, R16, R15 ;  /* 0x000000100e0f7223 */ /* 0x000fe2000000000f */
[----:B------:R-:W2:Y:S01]  /*1000*/  MUFU.RCP R19, R19 ;  /* 0x0000001300137308 */ /* 0x000ea20000001000 */
[----:B------:R-:W-:-:S03]  /*1010*/  @!P5 FMUL R18, R18, 16777216 ;  /* 0x4b8000001212d820 */ /* 0x000fc60000400000 */
[----:B------:R-:W3:Y:S01]  /*1020*/  SHFL.BFLY PT, R10, R15, 0x2, 0x1f ;  /* 0x0c401f000f0a7f89 */ /* 0x000ee200000e0000 */
[----:B0-----:R-:W-:-:S04]  /*1030*/  FADD R9, R12, R13 ;  /* 0x0000000d0c097221 */ /* 0x001fc80000000000 */
[----:B------:R-:W-:Y:S01]  /*1040*/  FMUL R16, R9, 0.25 ;  /* 0x3e80000009107820 */ /* 0x000fe20000400000 */
[----:B--2---:R-:W-:Y:S01]  /*1050*/  FMUL R18, R19, R18 ;  /* 0x0000001213127220 */ /* 0x004fe20000400000 */
[----:B------:R-:W-:Y:S01]  /*1060*/  FSETP.GEU.AND P4, PT, |R9|, 1.175494350822287508e-38, PT ;  /* 0x008000000900780b */ /* 0x000fe20003f8e200 */
[----:B------:R-:W-:-:S03]  /*1070*/  IMAD.MOV.U32 R19, RZ, RZ, 0x8 ;  /* 0x00000008ff137424 */ /* 0x000fc600078e00ff */
[----:B------:R-:W-:Y:S01]  /*1080*/  FSEL R18, R18, RZ, P0 ;  /* 0x000000ff12127208 */ /* 0x000fe20000000000 */
[----:B-1----:R-:W-:Y:S01]  /*1090*/  FADD R17, -R4, R17 ;  /* 0x0000001104117221 */ /* 0x002fe20000000100 */
[----:B------:R-:W-:-:S03]  /*10a0*/  FSETP.GT.AND P0, PT, |R9|, 8.50705917302346158658e+37, PT ;  /* 0x7e8000000900780b */ /* 0x000fc60003f04200 */
[C---:B------:R-:W-:Y:S01]  /*10b0*/  FMUL R14, R17.reuse, R17 ;  /* 0x00000011110e7220 */ /* 0x040fe20000400000 */
[----:B------:R-:W-:Y:S01]  /*10c0*/  FFMA R4, R17, R18, R4 ;  /* 0x0000001211047223 */ /* 0x000fe20000000004 */
[----:B------:R-:W-:Y:S01]  /*10d0*/  FSEL R16, R16, R9, P0 ;  /* 0x0000000910107208 */ /* 0x000fe20000000000 */
[----:B---3--:R-:W-:Y:S01]  /*10e0*/  FADD R15, R15, R10 ;  /* 0x0000000a0f0f7221 */ /* 0x008fe20000000000 */
[----:B------:R-:W-:Y:S02]  /*10f0*/  FMUL R14, R11, R14 ;  /* 0x0000000e0b0e7220 */ /* 0x000fe40000400000 */
[----:B------:R-:W0:Y:S01]  /*1100*/  SHFL.BFLY PT, R11, R4, 0x1, 0x1f ;  /* 0x0c201f00040b7f89 */ /* 0x000e2200000e0000 */
[----:B------:R-:W-:Y:S01]  /*1110*/  @!P4 FMUL R16, R16, 16777216 ;  /* 0x4b8000001010c820 */ /* 0x000fe20000400000 */
[----:B------:R-:W-:Y:S02]  /*1120*/  FFMA R14, R18, R14, R15 ;  /* 0x0000000e120e7223 */ /* 0x000fe4000000000f */
[----:B------:R-:W-:Y:S01]  /*1130*/  @P0 FMUL R13, R13, 0.25 ;  /* 0x3e8000000d0d0820 */ /* 0x000fe20000400000 */
[----:B------:R-:W-:-:S02]  /*1140*/  LOP3.LUT P0, RZ, R6, 0x7, RZ, 0xc0, !PT ;  /* 0x0000000706ff7812 */ /* 0x000fc4000780c0ff */
[----:B------:R-:W1:Y:S01]  /*1150*/  SHFL.BFLY PT, R15, R14, 0x1, 0x1f ;  /* 0x0c201f000e0f7f89 */ /* 0x000e6200000e0000 */
[----:B------:R-:W2:Y:S01]  /*1160*/  MUFU.RCP R16, R16 ;  /* 0x0000001000107308 */ /* 0x000ea20000001000 */
[----:B------:R-:W-:Y:S01]  /*1170*/  @!P4 FMUL R13, R13, 16777216 ;  /* 0x4b8000000d0dc820 */ /* 0x000fe20000400000 */
[----:B------:R-:W-:Y:S02]  /*1180*/  FSETP.NEU.AND P4, PT, R9, RZ, PT ;  /* 0x000000ff0900720b */ /* 0x000fe40003f8d000 */
[----:B------:R-:W-:Y:S01]  /*1190*/  ISETP.LT.AND P0, PT, R6, 0x8, !P0 ;  /* 0x000000080600780c */ /* 0x000fe20004701270 */
[----:B0-----:R-:W-:Y:S01]  /*11a0*/  FADD R11, -R4, R11 ;  /* 0x0000000b040b7221 */ /* 0x001fe20000000100 */
[----:B--2---:R-:W-:-:S11]  /*11b0*/  FMUL R13, R16, R13 ;  /* 0x0000000d100d7220 */ /* 0x004fd60000400000 */
[----:B------:R-:W-:Y:S01]  /*11c0*/  @P0 STS [R6.X4+0x40], R9 ;  /* 0x0000400906000388 */ /* 0x000fe20000004800 */
[----:B------:R-:W-:Y:S01]  /*11d0*/  FMUL R17, R11, R11 ;  /* 0x0000000b0b117220 */ /* 0x000fe20000400000 */
[----:B------:R-:W-:Y:S01]  /*11e0*/  FSEL R13, R13, RZ, P4 ;  /* 0x000000ff0d0d7208 */ /* 0x000fe20002000000 */
[----:B-1----:R-:W-:Y:S02]  /*11f0*/  FADD R10, R14, R15 ;  /* 0x0000000f0e0a7221 */ /* 0x002fe40000000000 */
[----:B------:R-:W-:Y:S02]  /*1200*/  FMUL R17, R12, R17 ;  /* 0x000000110c117220 */ /* 0x000fe40000400000 */
[----:B------:R-:W-:Y:S02]  /*1210*/  FFMA R11, R11, R13, R4 ;  /* 0x0000000d0b0b7223 */ /* 0x000fe40000000004 */
[----:B------:R-:W-:Y:S01]  /*1220*/  FFMA R15, R13, R17, R10 ;  /* 0x000000110d0f7223 */ /* 0x000fe2000000000a */
[----:B------:R-:W-:Y:S01]  /*1230*/  LOP3.LUT R4, R6, 0xff, RZ, 0xc0, !PT ;  /* 0x000000ff06047812 */ /* 0x000fe200078ec0ff */
[----:B------:R-:W-:Y:S01]  /*1240*/  IMAD.MOV.U32 R17, RZ, RZ, 0x4 ;  /* 0x00000004ff117424 */ /* 0x000fe200078e00ff */
[----:B------:R-:W-:Y:S03]  /*1250*/  @P0 STS [R6.X4], R11 ;  /* 0x0000000b06000388 */ /* 0x000fe60000004800 */
[C---:B------:R-:W-:Y:S01]  /*1260*/  IMAD.WIDE.U32 R16, R4.reuse, R17, c[0x0][0x170] ;  /* 0x00005c0004107625 */ /* 0x040fe200078e0011 */
[----:B------:R0:W-:Y:S03]  /*1270*/  @P0 STS [R6.X4+0x20], R15 ;  /* 0x0000200f06000388 */ /* 0x0001e60000004800 */
[----:B------:R-:W-:Y:S01]  /*1280*/  IMAD.WIDE.U32 R18, R4, R19, c[0x0][0x168] ;  /* 0x00005a0004127625 */ /* 0x000fe200078e0013 */
[----:B------:R-:W-:Y:S03]  /*1290*/  BAR.SYNC.DEFER_BLOCKING 0x0 ;  /* 0x0000000000007b1d */ /* 0x000fe60000010000 */
[----:B------:R-:W-:-:S03]  /*12a0*/  IMAD.WIDE R22, R21, R0, c[0x0][0x160] ;  /* 0x0000580015167625 */ /* 0x000fc600078e0200 */
[----:B------:R-:W2:Y:S04]  /*12b0*/  LDG.E.EL R24, [R16.64+0x1800] ;  /* 0x0018000410187981 */ /* 0x000ea8000c2e1900 */
[----:B------:R-:W3:Y:S04]  /*12c0*/  LDG.E.EL.64 R12, [R18.64+0x3000] ;  /* 0x00300004120c7981 */ /* 0x000ee8000c2e1b00 */
[----:B------:R-:W4:Y:S04]  /*12d0*/  @!P1 LDG.E.EF R20, [R22.64] ;  /* 0x0000000416149981 */ /* 0x000f28000c0e1900 */
[----:B------:R-:W5:Y:S04]  /*12e0*/  LDG.E.EL R25, [R16.64] ;  /* 0x0000000410197981 */ /* 0x000f68000c2e1900 */
[----:B0-----:R-:W5:Y:S01]  /*12f0*/  LDG.E.EL.64 R14, [R18.64] ;  /* 0x00000004120e7981 */ /* 0x001f62000c2e1b00 */
[----:B------:R-:W-:-:S02]  /*1300*/  IMAD.MOV.U32 R10, RZ, RZ, 0x39aaaaab ;  /* 0x39aaaaabff0a7424 */ /* 0x000fc400078e00ff */
[----:B------:R-:W-:Y:S01]  /*1310*/  IMAD.MOV.U32 R30, RZ, RZ, RZ ;  /* 0x000000ffff1e7224 */ /* 0x000fe200078e00ff */
[----:B------:R-:W0:Y:S04]  /*1320*/  LDS R9, [0x20] ;  /* 0x00002000ff097984 */ /* 0x000e280000000800 */
[----:B------:R-:W1:Y:S01]  /*1330*/  LDS R11, [RZ] ;  /* 0x00000000ff0b7984 */ /* 0x000e620000000800 */
[----:B0-----:R-:W-:-:S04]  /*1340*/  FFMA R9, R9, R10, 9.9999999747524270788e-07 ;  /* 0x358637bd09097423 */ /* 0x001fc8000000000a */
[----:B------:R1:W0:Y:S01]  /*1350*/  MUFU.RSQ R10, R9 ;  /* 0x00000009000a7308 */ /* 0x0002220000001400 */
[C---:B--2---:R-:W-:Y:S01]  /*1360*/  IMAD.U32 R27, R24.reuse, 0x10000, RZ ;  /* 0x00010000181b7824 */ /* 0x044fe200078e00ff */
[----:B------:R-:W-:-:S03]  /*1370*/  PRMT R24, R24, 0x7632, R24 ;  /* 0x0000763218187816 */ /* 0x000fc60000000018 */
[----:B---3--:R-:W-:Y:S02]  /*1380*/  FADD R27, R12, R27 ;  /* 0x0000001b0c1b7221 */ /* 0x008fe40000000000 */
[----:B------:R-:W-:Y:S01]  /*1390*/  IMAD.U32 R24, R24, 0x10000, RZ ;  /* 0x0001000018187824 */ /* 0x000fe200078e00ff */
[C---:B----4-:R-:W-:Y:S01]  /*13a0*/  PRMT R12, R20.reuse, 0x7632, R12 ;  /* 0x00007632140c7816 */ /* 0x050fe2000000000c */
[----:B------:R-:W-:Y:S02]  /*13b0*/  IMAD.U32 R20, R20, 0x10000, RZ ;  /* 0x0001000014147824 */ /* 0x000fe400078e00ff */
[----:B------:R-:W-:Y:S01]  /*13c0*/  FADD R24, R13, R24 ;  /* 0x000000180d187221 */ /* 0x000fe20000000000 */
[----:B-----5:R-:W-:Y:S01]  /*13d0*/  PRMT R22, R25, 0x7632, R22 ;  /* 0x0000763219167816 */ /* 0x020fe20000000016 */
[----:B------:R-:W-:Y:S01]  /*13e0*/  IMAD.U32 R12, R12, 0x10000, RZ ;  /* 0x000100000c0c7824 */ /* 0x000fe200078e00ff */
[----:B-1----:R-:W-:Y:S01]  /*13f0*/  FADD R9, -R11, R20 ;  /* 0x000000140b097221 */ /* 0x002fe20000000100 */
[----:B------:R-:W-:-:S02]  /*1400*/  IMAD.U32 R25, R25, 0x10000, RZ ;  /* 0x0001000019197824 */ /* 0x000fc400078e00ff */
[----:B------:R-:W-:Y:S01]  /*1410*/  IMAD.U32 R22, R22, 0x10000, RZ ;  /* 0x0001000016167824 */ /* 0x000fe200078e00ff */
[----:B------:R-:W-:Y:S01]  /*1420*/  FADD R13, -R11, R12 ;  /* 0x0000000c0b0d7221 */ /* 0x000fe20000000100 */
[----:B------:R-:W-:Y:S01]  /*1430*/  FADD R26, R14, R25 ;  /* 0x000000190e1a7221 */ /* 0x000fe20000000000 */
[----:B------:R-:W-:Y:S01]  /*1440*/  FADD R14, R27, 1 ;  /* 0x3f8000001b0e7421 */ /* 0x000fe20000000000 */
[----:B------:R-:W-:Y:S01]  /*1450*/  FADD R23, R15, R22 ;  /* 0x000000160f177221 */ /* 0x000fe20000000000 */
[----:B0-----:R-:W-:Y:S01]  /*1460*/  FMUL R9, R10, R9 ;  /* 0x000000090a097220 */ /* 0x001fe20000400000 */
[----:B------:R-:W-:Y:S01]  /*1470*/  FADD R15, R24, 1 ;  /* 0x3f800000180f7421 */ /* 0x000fe20000000000 */
[----:B------:R-:W-:Y:S01]  /*1480*/  FMUL R12, R10, R13 ;  /* 0x0000000d0a0c7220 */ /* 0x000fe20000400000 */
[----:B------:R-:W-:Y:S01]  /*1490*/  IADD3 R27, R29, 0x200, RZ ;  /* 0x000002001d1b7810 */ /* 0x000fe20007ffe0ff */
[----:B------:R-:W-:Y:S01]  /*14a0*/  FFMA R13, R9, R14, R26 ;  /* 0x0000000e090d7223 */ /* 0x000fe2000000001a */
[----:B------:R-:W-:Y:S01]  /*14b0*/  IMAD.WIDE R24, R21, R0, c[0x0][0x178] ;  /* 0x00005e0015187625 */ /* 0x000fe200078e0200 */
[----:B------:R-:W-:-:S03]  /*14c0*/  FFMA R12, R12, R15, R23 ;  /* 0x0000000f0c0c7223 */ /* 0x000fc60000000017 */
[----:B------:R-:W-:Y:S02]  /*14d0*/  IMAD.WIDE R22, R27, R0, c[0x0][0x160] ;  /* 0x000058001b167625 */ /* 0x000fe400078e0200 */
[----:B------:R-:W-:-:S05]  /*14e0*/  F2FP.BF16.PACK_AB R33, R12, R13 ;  /* 0x0000000d0c21723e */ /* 0x000fca00000010ff */
[----:B------:R0:W-:Y:S04]  /*14f0*/  @!P1 STG.E [R24.64], R33 ;  /* 0x0000002118009986 */ /* 0x0001e8000c101904 */
[----:B------:R-:W2:Y:S04]  /*1500*/  LDG.E.EL R9, [R16.64+0x1c00] ;  /* 0x001c000410097981 */ /* 0x000ea8000c2e1900 */
[----:B------:R-:W3:Y:S04]  /*1510*/  @!P1 LDG.E.EF R30, [R22.64] ;  /* 0x00000004161e9981 */ /* 0x000ee8000c0e1900 */
[----:B------:R-:W0:Y:S04]  /*1520*/  LDG.E.EL R26, [R16.64+0x400] ;  /* 0x00040004101a7981 */ /* 0x000e28000c2e1900 */
[----:B------:R-:W4:Y:S04]  /*1530*/  LDG.E.EL.64 R14, [R18.64+0x3800] ;  /* 0x00380004120e7981 */ /* 0x000f28000c2e1b00 */
[----:B------:R-:W5:Y:S01]  /*1540*/  LDG.E.EL.64 R20, [R18.64+0x800] ;  /* 0x0008000412147981 */ /* 0x000f62000c2e1b00 */
[----:B------:R-:W-:Y:S01]  /*1550*/  ULDC.64 UR4, c[0x0][0x118] ;  /* 0x0000460000047ab9 */ /* 0x000fe20000000a00 */
[C---:B--2---:R-:W-:Y:S01]  /*1560*/  IMAD.U32 R31, R9.reuse, 0x10000, RZ ;  /* 0x00010000091f7824 */ /* 0x044fe200078e00ff */
[----:B------:R-:W-:-:S02]  /*1570*/  PRMT R28, R9, 0x7632, R28 ;  /* 0x00007632091c7816 */ /* 0x000fc4000000001c */
[----:B---3--:R-:W-:-:S03]  /*1580*/  PRMT R9, R30, 0x7632, R9 ;  /* 0x000076321e097816 */ /* 0x008fc60000000009 */
[----:B------:R-:W-:Y:S01]  /*1590*/  IMAD.U32 R28, R28, 0x10000, RZ ;  /* 0x000100001c1c7824 */ /* 0x000fe200078e00ff */
[----:B0-----:R-:W-:Y:S01]  /*15a0*/  PRMT R25, R26, 0x7632, R25 ;  /* 0x000076321a197816 */ /* 0x001fe20000000019 */
[----:B------:R-:W-:Y:S02]  /*15b0*/  IMAD.U32 R22, R9, 0x10000, RZ ;  /* 0x0001000009167824 */ /* 0x000fe400078e00ff */
[----:B------:R-:W-:Y:S01]  /*15c0*/  IMAD.U32 R24, R30, 0x10000, RZ ;  /* 0x000100001e187824 */ /* 0x000fe200078e00ff */
[----:B----4-:R-:W-:Y:S01]  /*15d0*/  FADD R14, R14, R31 ;  /* 0x0000001f0e0e7221 */ /* 0x010fe20000000000 */
[----:B------:R-:W-:Y:S01]  /*15e0*/  IMAD.U32 R31, R26, 0x10000, RZ ;  /* 0x000100001a1f7824 */ /* 0x000fe200078e00ff */
[----:B------:R-:W-:Y:S01]  /*15f0*/  FADD R28, R15, R28 ;  /* 0x0000001c0f1c7221 */ /* 0x000fe20000000000 */
[----:B------:R-:W-:Y:S01]  /*1600*/  FADD R15, -R11, R22 ;  /* 0x000000160b0f7221 */ /* 0x000fe20000000100 */
[----:B------:R-:W-:Y:S01]  /*1610*/  IMAD.U32 R26, R25, 0x10000, RZ ;  /* 0x00010000191a7824 */ /* 0x000fe200078e00ff */
[----:B------:R-:W-:Y:S01]  /*1620*/  FADD R9, -R11, R24 ;  /* 0x000000180b097221 */ /* 0x000fe20000000100 */
[----:B-----5:R-:W-:Y:S01]  /*1630*/  FADD R24, R20, R31 ;  /* 0x0000001f14187221 */ /* 0x020fe20000000000 */
[----:B------:R-:W-:Y:S01]  /*1640*/  FADD R20, R14, 1 ;  /* 0x3f8000000e147421 */ /* 0x000fe20000000000 */
[C---:B------:R-:W-:Y:S01]  /*1650*/  FMUL R14, R10.reuse, R15 ;  /* 0x0000000f0a0e7220 */ /* 0x040fe20000400000 */
[----:B------:R-:W-:Y:S01]  /*1660*/  FADD R21, R21, R26 ;  /* 0x0000001a15157221 */ /* 0x000fe20000000000 */
[----:B------:R-:W-:Y:S01]  /*1670*/  FMUL R9, R10, R9 ;  /* 0x000000090a097220 */ /* 0x000fe20000400000 */
[----:B------:R-:W-:Y:S01]  /*1680*/  FADD R15, R28, 1 ;  /* 0x3f8000001c0f7421 */ /* 0x000fe20000000000 */
[----:B------:R-:W-:-:S02]  /*1690*/  IADD3 R31, R29, 0x400, RZ ;  /* 0x000004001d1f7810 */ /* 0x000fc40007ffe0ff */
[----:B------:R-:W-:Y:S01]  /*16a0*/  FFMA R9, R9, R20, R24 ;  /* 0x0000001409097223 */ /* 0x000fe20000000018 */
[----:B------:R-:W-:Y:S01]  /*16b0*/  FFMA R14, R14, R15, R21 ;  /* 0x0000000f0e0e7223 */ /* 0x000fe20000000015 */
[----:B------:R-:W-:-:S04]  /*16c0*/  IMAD.WIDE R26, R27, R0, c[0x0][0x178] ;  /* 0x00005e001b1a7625 */ /* 0x000fc800078e0200 */
[----:B------:R-:W-:Y:S01]  /*16d0*/  F2FP.BF16.PACK_AB R35, R14, R9 ;  /* 0x000000090e23723e */ /* 0x000fe200000010ff */
[----:B------:R-:W-:Y:S02]  /*16e0*/  IMAD.MOV.U32 R15, RZ, RZ, RZ ;  /* 0x000000ffff0f7224 */ /* 0x000fe400078e00ff */
[----:B------:R-:W-:Y:S02]  /*16f0*/  IMAD.WIDE R24, R31, R0, c[0x0][0x160] ;  /* 0x000058001f187625 */ /* 0x000fe400078e0200 */
[----:B------:R0:W-:Y:S04]  /*1700*/  @!P1 STG.E [R26.64], R35 ;  /* 0x000000231a009986 */ /* 0x0001e8000c101904 */
[----:B------:R-:W2:Y:S04]  /*1710*/  LDG.E.EL R28, [R16.64+0x2000] ;  /* 0x00200004101c7981 */ /* 0x000ea8000c2e1900 */
[----:B------:R-:W3:Y:S04]  /*1720*/  @!P1 LDG.E.EF R15, [R24.64] ;  /* 0x00000004180f9981 */ /* 0x000ee8000c0e1900 */
[----:B------:R-:W4:Y:S04]  /*1730*/  LDG.E.EL R30, [R16.64+0x800] ;  /* 0x00080004101e7981 */ /* 0x000f28000c2e1900 */
[----:B------:R-:W5:Y:S04]  /*1740*/  LDG.E.EL.64 R20, [R18.64+0x4000] ;  /* 0x0040000412147981 */ /* 0x000f68000c2e1b00 */
[----:B------:R-:W5:Y:S01]  /*1750*/  LDG.E.EL.64 R22, [R18.64+0x1000] ;  /* 0x0010000412167981 */ /* 0x000f62000c2e1b00 */
[C---:B--2---:R-:W-:Y:S01]  /*1760*/  IMAD.U32 R33, R28.reuse, 0x10000, RZ ;  /* 0x000100001c217824 */ /* 0x044fe200078e00ff */
[----:B------:R-:W-:-:S02]  /*1770*/  PRMT R32, R28, 0x7632, R32 ;  /* 0x000076321c207816 */ /* 0x000fc40000000020 */
[C---:B---3--:R-:W-:Y:S01]  /*1780*/  PRMT R28, R15.reuse, 0x7632, R28 ;  /* 0x000076320f1c7816 */ /* 0x048fe2000000001c */
[----:B0-----:R-:W-:Y:S02]  /*1790*/  IMAD.U32 R26, R15, 0x10000, RZ ;  /* 0x000100000f1a7824 */ /* 0x001fe400078e00ff */
[----:B------:R-:W-:Y:S01]  /*17a0*/  IMAD.U32 R32, R32, 0x10000, RZ ;  /* 0x0001000020207824 */ /* 0x000fe200078e00ff */
[C---:B----4-:R-:W-:Y:S01]  /*17b0*/  PRMT R27, R30.reuse, 0x7632, R27 ;  /* 0x000076321e1b7816 */ /* 0x050fe2000000001b */
[----:B------:R-:W-:Y:S02]  /*17c0*/  IMAD.U32 R15, R30, 0x10000, RZ ;  /* 0x000100001e0f7824 */ /* 0x000fe400078e00ff */
[----:B------:R-:W-:Y:S01]  /*17d0*/  IMAD.U32 R28, R28, 0x10000, RZ ;  /* 0x000100001c1c7824 */ /* 0x000fe200078e00ff */
[----:B-----5:R-:W-:Y:S01]  /*17e0*/  FADD R32, R21, R32 ;  /* 0x0000002015207221 */ /* 0x020fe20000000000 */
[----:B------:R-:W-:Y:S01]  /*17f0*/  FADD R20, R20, R33 ;  /* 0x0000002114147221 */ /* 0x000fe20000000000 */
[----:B------:R-:W-:Y:S01]  /*1800*/  IMAD.U32 R24, R27, 0x10000, RZ ;  /* 0x000100001b187824 */ /* 0x000fe200078e00ff */
[C---:B------:R-:W-:Y:S01]  /*1810*/  FADD R21, -R11.reuse, R26 ;  /* 0x0000001a0b157221 */ /* 0x040fe20000000100 */
[----:B------:R-:W-:Y:S01]  /*1820*/  FADD R22, R22, R15 ;  /* 0x0000000f16167221 */ /* 0x000fe20000000000 */
[----:B------:R-:W-:Y:S01]  /*1830*/  FADD R15, -R11, R28 ;  /* 0x0000001c0b0f7221 */ /* 0x000fe20000000100 */
[----:B------:R-:W-:Y:S01]  /*1840*/  FADD R24, R23, R24 ;  /* 0x0000001817187221 */ /* 0x000fe20000000000 */
[----:B------:R-:W-:Y:S01]  /*1850*/  FMUL R21, R10, R21 ;  /* 0x000000150a157220 */ /* 0x000fe20000400000 */
[----:B------:R-:W-:Y:S01]  /*1860*/  FADD R20, R20, 1 ;  /* 0x3f80000014147421 */ /* 0x000fe20000000000 */
[----:B------:R-:W-:Y:S01]  /*1870*/  FMUL R15, R10, R15 ;  /* 0x0000000f0a0f7220 */ /* 0x000fe20000400000 */
[----:B------:R-:W-:Y:S01]  /*1880*/  FADD R32, R32, 1 ;  /* 0x3f80000020207421 */ /* 0x000fe20000000000 */
[----:B------:R-:W-:Y:S01]  /*1890*/  IADD3 R33, R29, 0x400, RZ ;  /* 0x000004001d217810 */ /* 0x000fe20007ffe0ff */
[----:B------:R-:W-:-:S02]  /*18a0*/  FFMA R28, R21, R20, R22 ;  /* 0x00000014151c7223 */ /* 0x000fc40000000016 */
[----:B------:R-:W-:Y:S01]  /*18b0*/  FFMA R15, R15, R32, R24 ;  /* 0x000000200f0f7223 */ /* 0x000fe20000000018 */
[----:B------:R-:W-:Y:S01]  /*18c0*/  IADD3 R33, R33, 0x200, RZ ;  /* 0x0000020021217810 */ /* 0x000fe20007ffe0ff */
[----:B------:R-:W-:-:S03]  /*18d0*/  IMAD.WIDE R26, R31, R0, c[0x0][0x178] ;  /* 0x00005e001f1a7625 */ /* 0x000fc600078e0200 */
[----:B------:R-:W-:Y:S01]  /*18e0*/  F2FP.BF16.PACK_AB R37, R15, R28 ;  /* 0x0000001c0f25723e */ /* 0x000fe200000010ff */
[----:B------:R-:W-:Y:S02]  /*18f0*/  IMAD.MOV.U32 R30, RZ, RZ, RZ ;  /* 0x000000ffff1e7224 */ /* 0x000fe400078e00ff */
[----:B------:R-:W-:Y:S02]  /*1900*/  IMAD.WIDE R24, R33, R0, c[0x0][0x160] ;  /* 0x0000580021187625 */ /* 0x000fe400078e0200 */
[----:B------:R0:W-:Y:S04]  /*1910*/  @!P1 STG.E [R26.64], R37 ;  /* 0x000000251a009986 */ /* 0x0001e8000c101904 */
[----:B------:R-:W2:Y:S04]  /*1920*/  LDG.E.EL R31, [R16.64+0x2400] ;  /* 0x00240004101f7981 */ /* 0x000ea8000c2e1900 */
[----:B------:R-:W3:Y:S04]  /*1930*/  @!P1 LDG.E.EF R30, [R24.64] ;  /* 0x00000004181e9981 */ /* 0x000ee8000c0e1900 */
[----:B------:R-:W0:Y:S04]  /*1940*/  LDG.E.EL R32, [R16.64+0xc00] ;  /* 0x000c000410207981 */ /* 0x000e28000c2e1900 */
[----:B------:R-:W4:Y:S04]  /*1950*/  LDG.E.EL.64 R20, [R18.64+0x4800] ;  /* 0x0048000412147981 */ /* 0x000f28000c2e1b00 */
[----:B------:R-:W5:Y:S01]  /*1960*/  LDG.E.EL.64 R22, [R18.64+0x1800] ;  /* 0x0018000412167981 */ /* 0x000f62000c2e1b00 */
[C---:B--2---:R-:W-:Y:S01]  /*1970*/  IMAD.U32 R35, R31.reuse, 0x10000, RZ ;  /* 0x000100001f237824 */ /* 0x044fe200078e00ff */
[----:B------:R-:W-:-:S02]  /*1980*/  PRMT R34, R31, 0x7632, R34 ;  /* 0x000076321f227816 */ /* 0x000fc40000000022 */
[C---:B---3--:R-:W-:Y:S01]  /*1990*/  PRMT R31, R30.reuse, 0x7632, R31 ;  /* 0x000076321e1f7816 */ /* 0x048fe2000000001f */
[----:B------:R-:W-:Y:S02]  /*19a0*/  IMAD.U32 R30, R30, 0x10000, RZ ;  /* 0x000100001e1e7824 */ /* 0x000fe400078e00ff */
[----:B------:R-:W-:Y:S01]  /*19b0*/  IMAD.U32 R34, R34, 0x10000, RZ ;  /* 0x0001000022227824 */ /* 0x000fe200078e00ff */
[C---:B0-----:R-:W-:Y:S01]  /*19c0*/  PRMT R26, R32.reuse, 0x7632, R26 ;  /* 0x00007632201a7816 */ /* 0x041fe2000000001a */
[----:B------:R-:W-:Y:S02]  /*19d0*/  IMAD.U32 R24, R31, 0x10000, RZ ;  /* 0x000100001f187824 */ /* 0x000fe400078e00ff */
[----:B------:R-:W-:Y:S01]  /*19e0*/  IMAD.U32 R27, R32, 0x10000, RZ ;  /* 0x00010000201b7824 */ /* 0x000fe200078e00ff */
[----:B----4-:R-:W-:Y:S01]  /*19f0*/  FADD R34, R21, R34 ;  /* 0x0000002215227221 */ /* 0x010fe20000000000 */
[----:B------:R-:W-:Y:S01]  /*1a00*/  FADD R20, R20, R35 ;  /* 0x0000002314147221 */ /* 0x000fe20000000000 */
[----:B------:R-:W-:Y:S01]  /*1a10*/  IMAD.U32 R26, R26, 0x10000, RZ ;  /* 0x000100001a1a7824 */ /* 0x000fe200078e00ff */
[C---:B------:R-:W-:Y:S01]  /*1a20*/  FADD R21, -R11.reuse, R30 ;  /* 0x0000001e0b157221 */ /* 0x040fe20000000100 */
[----:B------:R-:W-:Y:S01]  /*1a30*/  FADD R25, -R11, R24 ;  /* 0x000000180b197221 */ /* 0x000fe20000000100 */
[----:B-----5:R-:W-:Y:S01]  /*1a40*/  FADD R22, R22, R27 ;  /* 0x0000001b16167221 */ /* 0x020fe20000000000 */
        /* <DEDUP_REMOVED lines=16> */
[----:B------:R-:W4:Y:S04]  /*1b50*/  LDG.E.EL R33, [R16.64+0x1000] ;  /* 0x0010000410217981 */ /* 0x000f28000c2e1900 */
[----:B0-----:R-:W5:Y:S04]  /*1b60*/  LDG.E.EL.64 R20, [R18.64+0x5000] ;  /* 0x0050000412147981 */ /* 0x001f68000c2e1b00 */
[----:B------:R-:W5:Y:S01]  /*1b70*/  LDG.E.EL.64 R24, [R18.64+0x2000] ;  /* 0x0020000412187981 */ /* 0x000f62000c2e1b00 */
[----:B------:R-:W-:-:S04]  /*1b80*/  IADD3 R29, R29, 0x800, RZ ;  /* 0x000008001d1d7810 */ /* 0x000fc80007ffe0ff */
[----:B------:R-:W-:Y:S02]  /*1b90*/  IADD3 R29, R29, 0x200, RZ ;  /* 0x000002001d1d7810 */ /* 0x000fe40007ffe0ff */
[----:B------:R-:W-:Y:S02]  /*1ba0*/  FSETP.GT.AND P4, PT, R13, +INF , PT ;  /* 0x7f8000000d00780b */ /* 0x000fe40003f84000 */
[----:B--2---:R-:W-:Y:S02]  /*1bb0*/  PRMT R36, R34, 0x7632, R36 ;  /* 0x0000763222247816 */ /* 0x004fe40000000024 */
[----:B---3--:R-:W-:Y:S01]  /*1bc0*/  PRMT R26, R32, 0x7632, R26 ;  /* 0x00007632201a7816 */ /* 0x008fe2000000001a */
[----:B------:R-:W-:Y:S01]  /*1bd0*/  IMAD.U32 R37, R34, 0x10000, RZ ;  /* 0x0001000022257824 */ /* 0x000fe200078e00ff */
[----:B----4-:R-:W-:Y:S01]  /*1be0*/  PRMT R27, R33, 0x7632, R27 ;  /* 0x00007632211b7816 */ /* 0x010fe2000000001b */
[----:B------:R-:W-:Y:S02]  /*1bf0*/  IMAD.U32 R36, R36, 0x10000, RZ ;  /* 0x0001000024247824 */ /* 0x000fe400078e00ff */
[----:B------:R-:W-:-:S02]  /*1c00*/  IMAD.U32 R32, R32, 0x10000, RZ ;  /* 0x0001000020207824 */ /* 0x000fc400078e00ff */
[----:B------:R-:W-:Y:S01]  /*1c10*/  IMAD.U32 R26, R26, 0x10000, RZ ;  /* 0x000100001a1a7824 */ /* 0x000fe200078e00ff */
[----:B-----5:R-:W-:Y:S01]  /*1c20*/  FADD R20, R20, R37 ;  /* 0x0000002514147221 */ /* 0x020fe20000000000 */
[----:B------:R-:W-:Y:S01]  /*1c30*/  IMAD.U32 R22, R27, 0x10000, RZ ;  /* 0x000100001b167824 */ /* 0x000fe200078e00ff */
[----:B------:R-:W-:Y:S01]  /*1c40*/  FADD R21, R21, R36 ;  /* 0x0000002415157221 */ /* 0x000fe20000000000 */
[----:B------:R-:W-:Y:S01]  /*1c50*/  IMAD.U32 R33, R33, 0x10000, RZ ;  /* 0x0001000021217824 */ /* 0x000fe200078e00ff */
[C---:B------:R-:W-:Y:S01]  /*1c60*/  FADD R23, -R11.reuse, R32 ;  /* 0x000000200b177221 */ /* 0x040fe20000000100 */
[----:B------:R-:W-:Y:S01]  /*1c70*/  FADD R27, -R11, R26 ;  /* 0x0000001a0b1b7221 */ /* 0x000fe20000000100 */
[----:B------:R-:W-:Y:S01]  /*1c80*/  FADD R32, R20, 1 ;  /* 0x3f80000014207421 */ /* 0x000fe20000000000 */
[----:B------:R-:W-:Y:S01]  /*1c90*/  FADD R24, R24, R33 ;  /* 0x0000002118187221 */ /* 0x000fe20000000000 */
[----:B------:R-:W-:Y:S01]  /*1ca0*/  FADD R22, R25, R22 ;  /* 0x0000001619167221 */ /* 0x000fe20000000000 */
[C---:B------:R-:W-:Y:S01]  /*1cb0*/  FMUL R23, R10.reuse, R23 ;  /* 0x000000170a177220 */ /* 0x040fe20000400000 */
[----:B------:R-:W-:Y:S01]  /*1cc0*/  FMUL R27, R10, R27 ;  /* 0x0000001b0a1b7220 */ /* 0x000fe20000400000 */
[----:B------:R-:W-:-:S02]  /*1cd0*/  FADD R20, R21, 1 ;  /* 0x3f80000015147421 */ /* 0x000fc40000000000 */
[----:B------:R-:W-:Y:S02]  /*1ce0*/  FFMA R32, R23, R32, R24 ;  /* 0x0000002017207223 */ /* 0x000fe40000000018 */
[----:B------:R-:W-:Y:S01]  /*1cf0*/  FFMA R33, R27, R20, R22 ;  /* 0x000000141b217223 */ /* 0x000fe20000000016 */
[----:B------:R-:W-:-:S04]  /*1d00*/  IMAD.WIDE R26, R35, R0, c[0x0][0x178] ;  /* 0x00005e00231a7625 */ /* 0x000fc800078e0200 */
[----:B------:R-:W-:Y:S01]  /*1d10*/  F2FP.BF16.PACK_AB R21, R33, R32 ;  /* 0x000000202115723e */ /* 0x000fe200000010ff */
[----:B------:R-:W-:-:S04]  /*1d20*/  IMAD.MOV.U32 R34, RZ, RZ, RZ ;  /* 0x000000ffff227224 */ /* 0x000fc800078e00ff */
[----:B------:R0:W-:Y:S04]  /*1d30*/  @!P1 STG.E [R26.64], R21 ;  /* 0x000000151a009986 */ /* 0x0001e8000c101904 */
[----:B------:R1:W2:Y:S04]  /*1d40*/  LDG.E.EL R36, [R16.64+0x1400] ;  /* 0x0014000410247981 */ /* 0x0002a8000c2e1900 */
[----:B------:R1:W3:Y:S01]  /*1d50*/  LDG.E.EL R35, [R16.64+0x2c00] ;  /* 0x002c000410237981 */ /* 0x0002e2000c2e1900 */
[----:B0-----:R-:W-:-:S03]  /*1d60*/  IMAD.WIDE R20, R29, R0, c[0x0][0x160] ;  /* 0x000058001d147625 */ /* 0x001fc600078e0200 */
[----:B------:R0:W4:Y:S04]  /*1d70*/  LDG.E.EL.64 R22, [R18.64+0x5800] ;  /* 0x0058000412167981 */ /* 0x000128000c2e1b00 */
[----:B------:R-:W5:Y:S04]  /*1d80*/  @!P1 LDG.E.EF R34, [R20.64] ;  /* 0x0000000414229981 */ /* 0x000f68000c0e1900 */
[----:B------:R0:W4:Y:S01]  /*1d90*/  LDG.E.EL.64 R24, [R18.64+0x2800] ;  /* 0x0028000412187981 */ /* 0x000122000c2e1b00 */
[----:B------:R-:W-:Y:S02]  /*1da0*/  FSEL R37, R13, +INF , !P4 ;  /* 0x7f8000000d257808 */ /* 0x000fe40006000000 */
[----:B------:R-:W-:-:S02]  /*1db0*/  FSETP.GT.AND P4, PT, R12, +INF , PT ;  /* 0x7f8000000c00780b */ /* 0x000fc40003f84000 */
[----:B------:R-:W-:Y:S02]  /*1dc0*/  FSEL R37, R37, +INF , !P1 ;  /* 0x7f80000025257808 */ /* 0x000fe40004800000 */
[----:B------:R-:W-:Y:S02]  /*1dd0*/  FSEL R26, R12, +INF , !P4 ;  /* 0x7f8000000c1a7808 */ /* 0x000fe40006000000 */
[C---:B------:R-:W-:Y:S02]  /*1de0*/  FSETP.GEU.AND P5, PT, R37.reuse, R9, PT ;  /* 0x000000092500720b */ /* 0x040fe40003fae000 */
[----:B------:R-:W-:Y:S02]  /*1df0*/  FSEL R27, R26, +INF , !P1 ;  /* 0x7f8000001a1b7808 */ /* 0x000fe40004800000 */
[C---:B------:R-:W-:Y:S02]  /*1e00*/  FSETP.NAN.AND P4, PT, R37.reuse, R37, PT ;  /* 0x000000252500720b */ /* 0x040fe40003f88000 */
[----:B-1----:R-:W-:-:S02]  /*1e10*/  FSEL R16, R37, R9, !P5 ;  /* 0x0000000925107208 */ /* 0x002fc40006800000 */
[----:B------:R-:W-:Y:S02]  /*1e20*/  FSETP.GEU.AND P5, PT, R27, R14, PT ;  /* 0x0000000e1b00720b */ /* 0x000fe40003fae000 */
[----:B------:R-:W-:Y:S02]  /*1e30*/  @!P1 FSEL R37, R37, R16, P4 ;  /* 0x0000001025259208 */ /* 0x000fe40002000000 */
[C---:B------:R-:W-:Y:S02]  /*1e40*/  FSETP.NAN.AND P6, PT, R27.reuse, R27, PT ;  /* 0x0000001b1b00720b */ /* 0x040fe40003fc8000 */
[----:B------:R-:W-:Y:S02]  /*1e50*/  FSEL R16, R27, R14, !P5 ;  /* 0x0000000e1b107208 */ /* 0x000fe40006800000 */
[----:B------:R-:W-:Y:S02]  /*1e60*/  FSETP.GEU.AND P5, PT, R37, R28, PT ;  /* 0x0000001c2500720b */ /* 0x000fe40003fae000 */
[----:B------:R-:W-:-:S02]  /*1e70*/  @!P1 FSEL R27, R27, R16, P6 ;  /* 0x000000101b1b9208 */ /* 0x000fc40003000000 */
[----:B------:R-:W-:Y:S02]  /*1e80*/  FSETP.GEU.AND P4, PT, R13, -INF , PT ;  /* 0xff8000000d00780b */ /* 0x000fe40003f8e000 */
[C---:B------:R-:W-:Y:S02]  /*1e90*/  FSETP.NAN.AND P6, PT, R37.reuse, R37, PT ;  /* 0x000000252500720b */ /* 0x040fe40003fc8000 */
[----:B------:R-:W-:Y:S02]  /*1ea0*/  FSEL R16, R37, R28, !P5 ;  /* 0x0000001c25107208 */ /* 0x000fe40006800000 */
[----:B------:R-:W-:Y:S02]  /*1eb0*/  FSETP.GEU.AND P5, PT, R27, R15, PT ;  /* 0x0000000f1b00720b */ /* 0x000fe40003fae000 */
[----:B------:R-:W-:Y:S02]  /*1ec0*/  FSEL R13, R13, -INF , P4 ;  /* 0xff8000000d0d7808 */ /* 0x000fe40002000000 */
[----:B------:R-:W-:-:S02]  /*1ed0*/  @!P1 FSEL R37, R37, R16, P6 ;  /* 0x0000001025259208 */ /* 0x000fc40003000000 */
[C---:B------:R-:W-:Y:S02]  /*1ee0*/  FSETP.NAN.AND P4, PT, R27.reuse, R27, PT ;  /* 0x0000001b1b00720b */ /* 0x040fe40003f88000 */
[----:B------:R-:W-:Y:S02]  /*1ef0*/  FSEL R16, R27, R15, !P5 ;  /* 0x0000000f1b107208 */ /* 0x000fe40006800000 */
[----:B------:R-:W-:Y:S02]  /*1f00*/  FSEL R13, R13, -INF , !P1 ;  /* 0xff8000000d0d7808 */ /* 0x000fe40004800000 */
[----:B------:R-:W-:Y:S01]  /*1f10*/  @!P1 FSEL R27, R27, R16, P4 ;  /* 0x000000101b1b9208 */ /* 0x000fe20002000000 */
[----:B------:R-:W-:Y:S01]  /*1f20*/  IMAD.MOV.U32 R17, RZ, RZ, R37 ;  /* 0x000000ffff117224 */ /* 0x000fe200078e0025 */
[----:B------:R-:W-:-:S03]  /*1f30*/  FSETP.GT.AND P4, PT, R13, R9, PT ;  /* 0x000000090d00720b */ /* 0x000fc60003f84000 */
[----:B------:R-:W-:Y:S01]  /*1f40*/  IMAD.MOV.U32 R16, RZ, RZ, R27 ;  /* 0x000000ffff107224 */ /* 0x000fe200078e001b */
[C---:B------:R-:W-:Y:S02]  /*1f50*/  FSETP.NAN.AND P6, PT, R13.reuse, R13, PT ;  /* 0x0000000d0d00720b */ /* 0x040fe40003fc8000 */
[----:B0-----:R-:W-:Y:S02]  /*1f60*/  FSEL R18, R13, R9, P4 ;  /* 0x000000090d127208 */ /* 0x001fe40002000000 */
[----:B------:R-:W-:Y:S02]  /*1f70*/  FSETP.GEU.AND P5, PT, R17, R30, PT ;  /* 0x0000001e1100720b */ /* 0x000fe40003fae000 */
[----:B------:R-:W-:Y:S02]  /*1f80*/  FSETP.GEU.AND P4, PT, R16, R31, PT ;  /* 0x0000001f1000720b */ /* 0x000fe40003f8e000 */
[----:B------:R-:W-:Y:S02]  /*1f90*/  @!P1 FSEL R13, R13, R18, P6 ;  /* 0x000000120d0d9208 */ /* 0x000fe40003000000 */
[----:B------:R-:W-:-:S02]  /*1fa0*/  FSETP.NAN.AND P6, PT, R17, R17, PT ;  /* 0x000000111100720b */ /* 0x000fc40003fc8000 */
[C---:B------:R-:W-:Y:S02]  /*1fb0*/  FSEL R18, R17.reuse, R30, !P5 ;  /* 0x0000001e11127208 */ /* 0x040fe40006800000 */
[C---:B------:R-:W-:Y:S02]  /*1fc0*/  FSEL R9, R16.reuse, R31, !P4 ;  /* 0x0000001f10097208 */ /* 0x040fe40006000000 */
[C---:B------:R-:W-:Y:S02]  /*1fd0*/  FSETP.NAN.AND P4, PT, R16.reuse, R16, PT ;  /* 0x000000101000720b */ /* 0x040fe40003f88000 */
[----:B------:R-:W-:Y:S02]  /*1fe0*/  @!P1 FSEL R17, R17, R18, P6 ;  /* 0x0000001211119208 */ /* 0x000fe40003000000 */
[----:B------:R-:W-:Y:S02]  /*1ff0*/  @!P1 FSEL R16, R16, R9, P4 ;  /* 0x0000000910109208 */ /* 0x000fe40002000000 */
[----:B------:R-:W-:-:S02]  /*2000*/  FSETP.GEU.AND P6, PT, R17, R32, PT ;  /* 0x000000201100720b */ /* 0x000fc40003fce000 */
[----:B------:R-:W-:Y:S02]  /*2010*/  FSETP.GEU.AND P5, PT, R16, R33, PT ;  /* 0x000000211000720b */ /* 0x000fe40003fae000 */
[----:B------:R-:W-:Y:S02]  /*2020*/  FSETP.NAN.AND P4, PT, R17, R17, PT ;  /* 0x000000111100720b */ /* 0x000fe40003f88000 */
[----:B--2---:R-:W-:Y:S01]  /*2030*/  PRMT R18, R36, 0x7632, R18 ;  /* 0x0000763224127816 */ /* 0x004fe20000000012 */
[C---:B---3--:R-:W-:Y:S01]  /*2040*/  IMAD.U32 R19, R35.reuse, 0x10000, RZ ;  /* 0x0001000023137824 */ /* 0x048fe200078e00ff */
[----:B------:R-:W-:-:S03]  /*2050*/  PRMT R35, R35, 0x7632, R35 ;  /* 0x0000763223237816 */ /* 0x000fc60000000023 */
[----:B------:R-:W-:Y:S01]  /*2060*/  IMAD.U32 R26, R18, 0x10000, RZ ;  /* 0x00010000121a7824 */ /* 0x000fe200078e00ff */
[C---:B-----5:R-:W-:Y:S01]  /*2070*/  PRMT R9, R34.reuse, 0x7632, R9 ;  /* 0x0000763222097816 */ /* 0x060fe20000000009 */
[----:B------:R-:W-:Y:S01]  /*2080*/  IMAD.U32 R34, R34, 0x10000, RZ ;  /* 0x0001000022227824 */ /* 0x000fe200078e00ff */
[----:B----4-:R-:W-:Y:S01]  /*2090*/  FADD R22, R22, R19 ;  /* 0x0000001316167221 */ /* 0x010fe20000000000 */
[----:B------:R-:W-:Y:S02]  /*20a0*/  IMAD.U32 R20, R35, 0x10000, RZ ;  /* 0x0001000023147824 */ /* 0x000fe400078e00ff */
[----:B------:R-:W-:Y:S01]  /*20b0*/  IMAD.U32 R18, R9, 0x10000, RZ ;  /* 0x0001000009127824 */ /* 0x000fe200078e00ff */
[----:B------:R-:W-:Y:S01]  /*20c0*/  FADD R9, -R11, R34 ;  /* 0x000000220b097221 */ /* 0x000fe20000000100 */
[----:B------:R-:W-:Y:S01]  /*20d0*/  IMAD.U32 R19, R36, 0x10000, RZ ;  /* 0x0001000024137824 */ /* 0x000fe200078e00ff */
[----:B------:R-:W-:Y:S01]  /*20e0*/  FADD R23, R23, R20 ;  /* 0x0000001417177221 */ /* 0x000fe20000000000 */
[----:B------:R-:W-:-:S02]  /*20f0*/  FADD R11, -R11, R18 ;  /* 0x000000120b0b7221 */ /* 0x000fc40000000100 */
[----:B------:R-:W-:Y:S01]  /*2100*/  FADD R24, R24, R19 ;  /* 0x0000001318187221 */ /* 0x000fe20000000000 */
[----:B------:R-:W-:Y:S01]  /*2110*/  FMUL R19, R10, R9 ;  /* 0x000000090a137220 */ /* 0x000fe20000400000 */
[----:B------:R-:W-:Y:S01]  /*2120*/  FSEL R9, R16, R33, !P5 ;  /* 0x0000002110097208 */ /* 0x000fe20006800000 */
[----:B------:R-:W-:Y:S01]  /*2130*/  FMUL R11, R10, R11 ;  /* 0x0000000b0a0b7220 */ /* 0x000fe20000400000 */
[----:B------:R-:W-:Y:S01]  /*2140*/  FSETP.NAN.AND P5, PT, R16, R16, PT ;  /* 0x000000101000720b */ /* 0x000fe20003fa8000 */
[----:B------:R-:W-:Y:S01]  /*2150*/  FADD R26, R25, R26 ;  /* 0x0000001a191a7221 */ /* 0x000fe20000000000 */
[----:B------:R-:W-:Y:S01]  /*2160*/  FSEL R10, R17, R32, !P6 ;  /* 0x00000020110a7208 */ /* 0x000fe20007000000 */
[----:B------:R-:W-:Y:S01]  /*2170*/  FADD R18, R23, 1 ;  /* 0x3f80000017127421 */ /* 0x000fe20000000000 */
[----:B------:R-:W-:Y:S01]  /*2180*/  FADD R22, R22, 1 ;  /* 0x3f80000016167421 */ /* 0x000fe20000000000 */
[----:B------:R-:W-:Y:S02]  /*2190*/  @!P1 FSEL R16, R16, R9, P5 ;  /* 0x0000000910109208 */ /* 0x000fe40002800000 */
[----:B------:R-:W-:Y:S01]  /*21a0*/  @!P1 FSEL R17, R17, R10, P4 ;  /* 0x0000000a11119208 */ /* 0x000fe20002000000 */
[----:B------:R-:W-:Y:S01]  /*21b0*/  FFMA R9, R11, R18, R26 ;  /* 0x000000120b097223 */ /* 0x000fe2000000001a */
[----:B------:R-:W-:-:S04]  /*21c0*/  FFMA R10, R19, R22, R24 ;  /* 0x00000016130a7223 */ /* 0x000fc80000000018 */
[CC--:B------:R-:W-:Y:S02]  /*21d0*/  FSETP.GEU.AND P5, PT, R16.reuse, R9.reuse, PT ;  /* 0x000000091000720b */ /* 0x0c0fe40003fae000 */
[CC--:B------:R-:W-:Y:S02]  /*21e0*/  FSETP.GEU.AND P6, PT, R17.reuse, R10.reuse, PT ;  /* 0x0000000a1100720b */ /* 0x0c0fe40003fce000 */
[C---:B------:R-:W-:Y:S02]  /*21f0*/  FSEL R11, R16.reuse, R9, !P5 ;  /* 0x00000009100b7208 */ /* 0x040fe40006800000 */
[C---:B------:R-:W-:Y:S02]  /*2200*/  FSETP.NAN.AND P4, PT, R17.reuse, R17, PT ;  /* 0x000000111100720b */ /* 0x040fe40003f88000 */
[----:B------:R-:W-:Y:S02]  /*2210*/  FSEL R18, R17, R10, !P6 ;  /* 0x0000000a11127208 */ /* 0x000fe40007000000 */
[----:B------:R-:W-:-:S02]  /*2220*/  FSETP.NAN.AND P5, PT, R16, R16, PT ;  /* 0x000000101000720b */ /* 0x000fc40003fa8000 */
[----:B------:R-:W-:Y:S02]  /*2230*/  @!P1 FSEL R17, R17, R18, P4 ;  /* 0x0000001211119208 */ /* 0x000fe40002000000 */
[----:B------:R-:W-:-:S04]  /*2240*/  @!P1 FSEL R16, R16, R11, P5 ;  /* 0x0000000b10109208 */ /* 0x000fc80002800000 */
[C---:B------:R-:W-:Y:S02]  /*2250*/  FSETP.GEU.AND P5, PT, R17.reuse, R16, PT ;  /* 0x000000101100720b */ /* 0x040fe40003fae000 */
[----:B------:R-:W-:-:S11]  /*2260*/  FSETP.NAN.AND P4, PT, R17, R17, PT ;  /* 0x000000111100720b */ /* 0x000fd60003f88000 */
[----:B------:R-:W-:-:S05]  /*2270*/  @P5 FSEL R17, R17, R16, P4 ;  /* 0x0000001011115208 */ /* 0x000fca0002000000 */
[----:B------:R-:W0:Y:S01]  /*2280*/  SHFL.BFLY PT, R16, R17, 0x10, 0x1f ;  /* 0x0e001f0011107f89 */ /* 0x000e2200000e0000 */
[C---:B------:R-:W-:Y:S02]  /*2290*/  FSETP.NAN.AND P4, PT, R17.reuse, R17, PT ;  /* 0x000000111100720b */ /* 0x040fe40003f88000 */
[----:B0-----:R-:W-:-:S11]  /*22a0*/  FSETP.GEU.AND P5, PT, R17, R16, PT ;  /* 0x000000101100720b */ /* 0x001fd60003fae000 */
[----:B------:R-:W-:-:S05]  /*22b0*/  @!P4 FSEL R17, R17, R16, !P5 ;  /* 0x000000101111c208 */ /* 0x000fca0006800000 */
[----:B------:R-:W0:Y:S01]  /*22c0*/  SHFL.BFLY PT, R16, R17, 0x8, 0x1f ;  /* 0x0d001f0011107f89 */ /* 0x000e2200000e0000 */
[----:B------:R-:W-:-:S04]  /*22d0*/  FSETP.GEU.AND P4, PT, R12, -INF , PT ;  /* 0xff8000000c00780b */ /* 0x000fc80003f8e000 */
[----:B------:R-:W-:Y:S02]  /*22e0*/  FSEL R12, R12, -INF , P4 ;  /* 0xff8000000c0c7808 */ /* 0x000fe40002000000 */
[C---:B------:R-:W-:Y:S02]  /*22f0*/  FSETP.NAN.AND P4, PT, R17.reuse, R17, PT ;  /* 0x000000111100720b */ /* 0x040fe40003f88000 */
[----:B0-----:R-:W-:Y:S02]  /*2300*/  FSETP.GEU.AND P5, PT, R17, R16, PT ;  /* 0x000000101100720b */ /* 0x001fe40003fae000 */
[----:B------:R-:W-:-:S11]  /*2310*/  FSEL R11, R12, -INF , !P1 ;  /* 0xff8000000c0b7808 */ /* 0x000fd60004800000 */
[----:B------:R-:W-:-:S05]  /*2320*/  @P5 FSEL R17, R17, R16, P4 ;  /* 0x0000001011115208 */ /* 0x000fca0002000000 */
[----:B------:R-:W0:Y:S01]  /*2330*/  SHFL.BFLY PT, R12, R17, 0x4, 0x1f ;  /* 0x0c801f00110c7f89 */ /* 0x000e2200000e0000 */
[CC--:B------:R-:W-:Y:S02]  /*2340*/  FSETP.GT.AND P4, PT, R11.reuse, R14.reuse, PT ;  /* 0x0000000e0b00720b */ /* 0x0c0fe40003f84000 */
[C---:B------:R-:W-:Y:S02]  /*2350*/  FSETP.NAN.AND P5, PT, R11.reuse, R11, PT ;  /* 0x0000000b0b00720b */ /* 0x040fe40003fa8000 */
[----:B------:R-:W-:-:S04]  /*2360*/  FSEL R14, R11, R14, P4 ;  /* 0x0000000e0b0e7208 */ /* 0x000fc80002000000 */
[----:B------:R-:W-:Y:S02]  /*2370*/  @!P1 FSEL R11, R11, R14, P5 ;  /* 0x0000000e0b0b9208 */ /* 0x000fe40002800000 */
[-C--:B------:R-:W-:Y:S02]  /*2380*/  FSETP.GT.AND P6, PT, R13, R28.reuse, PT ;  /* 0x0000001c0d00720b */ /* 0x080fe40003fc4000 */
[----:B------:R-:W-:Y:S02]  /*2390*/  FSETP.GT.AND P5, PT, R11, R15, PT ;  /* 0x0000000f0b00720b */ /* 0x000fe40003fa4000 */
[C---:B------:R-:W-:Y:S02]  /*23a0*/  FSETP.NAN.AND P4, PT, R13.reuse, R13, PT ;  /* 0x0000000d0d00720b */ /* 0x040fe40003f88000 */
[----:B------:R-:W-:Y:S02]  /*23b0*/  FSEL R28, R13, R28, P6 ;  /* 0x0000001c0d1c7208 */ /* 0x000fe40003000000 */
[----:B------:R-:W-:-:S02]  /*23c0*/  FSETP.NAN.AND P6, PT, R11, R11, PT ;  /* 0x0000000b0b00720b */ /* 0x000fc40003fc8000 */
[----:B------:R-:W-:Y:S02]  /*23d0*/  FSEL R14, R11, R15, P5 ;  /* 0x0000000f0b0e7208 */ /* 0x000fe40002800000 */
[----:B------:R-:W-:Y:S02]  /*23e0*/  @!P1 FSEL R13, R13, R28, P4 ;  /* 0x0000001c0d0d9208 */ /* 0x000fe40002000000 */
[----:B------:R-:W-:Y:S02]  /*23f0*/  @!P1 FSEL R11, R11, R14, P6 ;  /* 0x0000000e0b0b9208 */ /* 0x000fe40003000000 */
[----:B0-----:R-:W-:Y:S02]  /*2400*/  FSETP.GEU.AND P4, PT, R17, R12, PT ;  /* 0x0000000c1100720b */ /* 0x001fe40003f8e000 */
[----:B------:R-:W-:Y:S02]  /*2410*/  FSETP.GT.AND P5, PT, R13, R30, PT ;  /* 0x0000001e0d00720b */ /* 0x000fe40003fa4000 */
[----:B------:R-:W-:-:S02]  /*2420*/  FSETP.GT.AND P6, PT, R11, R31, PT ;  /* 0x0000001f0b00720b */ /* 0x000fc40003fc4000 */
[C---:B------:R-:W-:Y:S02]  /*2430*/  FSEL R30, R13.reuse, R30, P5 ;  /* 0x0000001e0d1e7208 */ /* 0x040fe40002800000 */
[----:B------:R-:W-:Y:S02]  /*2440*/  FSETP.NAN.AND P5, PT, R13, R13, PT ;  /* 0x0000000d0d00720b */ /* 0x000fe40003fa8000 */
[----:B------:R-:W-:Y:S02]  /*2450*/  FSEL R31, R11, R31, P6 ;  /* 0x0000001f0b1f7208 */ /* 0x000fe40003000000 */
[----:B------:R-:W-:Y:S02]  /*2460*/  FSETP.NAN.AND P6, PT, R17, R17, PT ;  /* 0x000000111100720b */ /* 0x000fe40003fc8000 */
[----:B------:R-:W-:Y:S02]  /*2470*/  @!P1 FSEL R13, R13, R30, P5 ;  /* 0x0000001e0d0d9208 */ /* 0x000fe40002800000 */
[----:B------:R-:W-:-:S02]  /*2480*/  @P4 FSEL R17, R17, R12, P6 ;  /* 0x0000000c11114208 */ /* 0x000fc40003000000 */
[----:B------:R-:W-:Y:S02]  /*2490*/  FSETP.NAN.AND P5, PT, R11, R11, PT ;  /* 0x0000000b0b00720b */ /* 0x000fe40003fa8000 */
[-C--:B------:R-:W-:Y:S01]  /*24a0*/  FSETP.GT.AND P6, PT, R13, R32.reuse, PT ;  /* 0x000000200d00720b */ /* 0x080fe20003fc4000 */
[----:B------:R-:W0:Y:S01]  /*24b0*/  SHFL.BFLY PT, R12, R17, 0x2, 0x1f ;  /* 0x0c401f00110c7f89 */ /* 0x000e2200000e0000 */
[----:B------:R-:W-:Y:S02]  /*24c0*/  @!P1 FSEL R11, R11, R31, P5 ;  /* 0x0000001f0b0b9208 */ /* 0x000fe40002800000 */
[C---:B------:R-:W-:Y:S02]  /*24d0*/  FSETP.NAN.AND P4, PT, R13.reuse, R13, PT ;  /* 0x0000000d0d00720b */ /* 0x040fe40003f88000 */
[----:B------:R-:W-:Y:S02]  /*24e0*/  FSEL R32, R13, R32, P6 ;  /* 0x000000200d207208 */ /* 0x000fe40003000000 */
[----:B------:R-:W-:-:S02]  /*24f0*/  FSETP.GT.AND P5, PT, R11, R33, PT ;  /* 0x000000210b00720b */ /* 0x000fc40003fa4000 */
[----:B------:R-:W-:Y:S02]  /*2500*/  @!P1 FSEL R13, R13, R32, P4 ;  /* 0x000000200d0d9208 */ /* 0x000fe40002000000 */
[C---:B------:R-:W-:Y:S02]  /*2510*/  FSETP.NAN.AND P6, PT, R11.reuse, R11, PT ;  /* 0x0000000b0b00720b */ /* 0x040fe40003fc8000 */
[----:B------:R-:W-:Y:S01]  /*2520*/  FSEL R14, R11, R33, P5 ;  /* 0x000000210b0e7208 */ /* 0x000fe20002800000 */
[----:B------:R-:W-:-:S03]  /*2530*/  IMAD.MOV.U32 R16, RZ, RZ, R13 ;  /* 0x000000ffff107224 */ /* 0x000fc600078e000d */
[----:B------:R-:W-:Y:S02]  /*2540*/  @!P1 FSEL R11, R11, R14, P6 ;  /* 0x0000000e0b0b9208 */ /* 0x000fe40003000000 */
[CC--:B------:R-:W-:Y:S02]  /*2550*/  FSETP.GT.AND P4, PT, R16.reuse, R10.reuse, PT ;  /* 0x0000000a1000720b */ /* 0x0c0fe40003f84000 */
[C---:B------:R-:W-:Y:S02]  /*2560*/  FSETP.GT.AND P5, PT, R11.reuse, R9, PT ;  /* 0x000000090b00720b */ /* 0x040fe40003fa4000 */
[C---:B------:R-:W-:Y:S02]  /*2570*/  FSEL R13, R16.reuse, R10, P4 ;  /* 0x0000000a100d7208 */ /* 0x040fe40002000000 */
[----:B------:R-:W-:Y:S02]  /*2580*/  FSETP.NAN.AND P6, PT, R16, R16, PT ;  /* 0x000000101000720b */ /* 0x000fe40003fc8000 */
[----:B------:R-:W-:-:S02]  /*2590*/  FSETP.NAN.AND P4, PT, R11, R11, PT ;  /* 0x0000000b0b00720b */ /* 0x000fc40003f88000 */
[----:B------:R-:W-:Y:S02]  /*25a0*/  FSEL R14, R11, R9, P5 ;  /* 0x000000090b0e7208 */ /* 0x000fe40002800000 */
[----:B0-----:R-:W-:Y:S02]  /*25b0*/  FSETP.GEU.AND P5, PT, R17, R12, PT ;  /* 0x0000000c1100720b */ /* 0x001fe40003fae000 */
[----:B------:R-:W-:Y:S02]  /*25c0*/  @!P1 FSEL R16, R16, R13, P6 ;  /* 0x0000000d10109208 */ /* 0x000fe40003000000 */
[----:B------:R-:W-:-:S04]  /*25d0*/  @!P1 FSEL R11, R11, R14, P4 ;  /* 0x0000000e0b0b9208 */ /* 0x000fc80002000000 */
[----:B------:R-:W-:Y:S02]  /*25e0*/  FSETP.GT.AND P4, PT, R16, R11, PT ;  /* 0x0000000b1000720b */ /* 0x000fe40003f84000 */
[----:B------:R-:W-:-:S04]  /*25f0*/  FSETP.NAN.AND P6, PT, R17, R17, PT ;  /* 0x000000111100720b */ /* 0x000fc80003fc8000 */
[----:B------:R-:W-:Y:S02]  /*2600*/  @P5 FSEL R17, R17, R12, P6 ;  /* 0x0000000c11115208 */ /* 0x000fe40003000000 */
[----:B------:R-:W-:-:S05]  /*2610*/  FSETP.NAN.AND P5, PT, R16, R16, PT ;  /* 0x000000101000720b */ /* 0x000fca0003fa8000 */
[----:B------:R-:W-:-:S05]  /*2620*/  @!P4 FSEL R16, R16, R11, P5 ;  /* 0x0000000b1010c208 */ /* 0x000fca0002800000 */
[----:B------:R-:W0:Y:S01]  /*2630*/  SHFL.BFLY PT, R11, R16, 0x10, 0x1f ;  /* 0x0e001f00100b7f89 */ /* 0x000e2200000e0000 */
[----:B------:R-:W-:-:S03]  /*2640*/  FSETP.NAN.AND P6, PT, R16, R16, PT ;  /* 0x000000101000720b */ /* 0x000fc60003fc8000 */
[----:B------:R-:W1:Y:S01]  /*2650*/  SHFL.BFLY PT, R12, R17, 0x1, 0x1f ;  /* 0x0c201f00110c7f89 */ /* 0x000e6200000e0000 */
[----:B------:R-:W-:Y:S02]  /*2660*/  F2FP.BF16.PACK_AB R13, R9, R10 ;  /* 0x0000000a090d723e */ /* 0x000fe400000010ff */
[----:B0-----:R-:W-:-:S07]  /*2670*/  FSETP.GT.AND P5, PT, R16, R11, PT ;  /* 0x0000000b1000720b */ /* 0x001fce0003fa4000 */
[----:B------:R-:W-:Y:S01]  /*2680*/  @!P6 FSEL R16, R16, R11, P5 ;  /* 0x0000000b1010e208 */ /* 0x000fe20002800000 */
[----:B------:R-:W-:-:S05]  /*2690*/  IMAD.WIDE R10, R29, R0, c[0x0][0x178] ;  /* 0x00005e001d0a7625 */ /* 0x000fca00078e0200 */
[----:B------:R-:W-:Y:S04]  /*26a0*/  @!P1 STG.E [R10.64], R13 ;  /* 0x0000000d0a009986 */ /* 0x000fe8000c101904 */
[----:B------:R-:W-:Y:S01]  /*26b0*/  BAR.SYNC.DEFER_BLOCKING 0x0 ;  /* 0x0000000000007b1d */ /* 0x000fe20000010000 */
[C---:B-1----:R-:W-:Y:S02]  /*26c0*/  FSETP.GEU.AND P4, PT, R17.reuse, R12, PT ;  /* 0x0000000c1100720b */ /* 0x042fe40003f8e000 */
[----:B------:R-:W-:-:S11]  /*26d0*/  FSETP.NAN.AND P5, PT, R17, R17, PT ;  /* 0x000000111100720b */ /* 0x000fd60003fa8000 */
[----:B------:R-:W-:-:S05]  /*26e0*/  @P4 SEL R17, R17, R12, P5 ;  /* 0x0000000c11114207 */ /* 0x000fca0002800000 */
[----:B------:R-:W-:Y:S04]  /*26f0*/  @!P3 STS [R2], R17 ;  /* 0x000000110200b388 */ /* 0x000fe80000000800 */
[----:B------:R-:W-:Y:S06]  /*2700*/  BAR.SYNC.DEFER_BLOCKING 0x0 ;  /* 0x0000000000007b1d */ /* 0x000fec0000010000 */
[----:B------:R-:W0:Y:S04]  /*2710*/  SHFL.BFLY PT, R9, R16, 0x8, 0x1f ;  /* 0x0d001f0010097f89 */ /* 0x000e2800000e0000 */
[----:B------:R-:W1:Y:S01]  /*2720*/  @!P2 LDS R8, [R6.X4] ;  /* 0x000000000608a984 */ /* 0x000e620000004800 */
[----:B0-----:R-:W-:-:S02]  /*2730*/  FSETP.GT.AND P4, PT, R16, R9, PT ;  /* 0x000000091000720b */ /* 0x001fc40003f84000 */
[----:B------:R-:W-:-:S11]  /*2740*/  FSETP.NAN.AND P5, PT, R16, R16, PT ;  /* 0x000000101000720b */ /* 0x000fd60003fa8000 */
[----:B------:R-:W-:Y:S02]  /*2750*/  @!P4 FSEL R16, R16, R9, P5 ;  /* 0x000000091010c208 */ /* 0x000fe40002800000 */
[----:B-1----:R-:W0:Y:S04]  /*2760*/  SHFL.BFLY PT, R9, R8, 0x4, 0x1f ;  /* 0x0c801f0008097f89 */ /* 0x002e2800000e0000 */
[----:B------:R-:W1:Y:S01]  /*2770*/  SHFL.BFLY PT, R12, R16, 0x4, 0x1f ;  /* 0x0c801f00100c7f89 */ /* 0x000e6200000e0000 */
[C---:B------:R-:W-:Y:S02]  /*2780*/  FSETP.NAN.AND P5, PT, R8.reuse, R8, PT ;  /* 0x000000080800720b */ /* 0x040fe40003fa8000 */
[----:B0-----:R-:W-:-:S04]  /*2790*/  FSETP.GEU.AND P6, PT, R8, R9, PT ;  /* 0x000000090800720b */ /* 0x001fc80003fce000 */
[----:B------:R-:W-:-:S04]  /*27a0*/  FSEL R9, R8, R9, !P6 ;  /* 0x0000000908097208 */ /* 0x000fc80007000000 */
[----:B------:R-:W-:-:S05]  /*27b0*/  FSEL R9, R8, R9, P5 ;  /* 0x0000000908097208 */ /* 0x000fca0002800000 */
[----:B------:R-:W0:Y:S01]  /*27c0*/  SHFL.BFLY PT, R10, R9, 0x2, 0x1f ;  /* 0x0c401f00090a7f89 */ /* 0x000e2200000e0000 */
[C---:B-1----:R-:W-:Y:S02]  /*27d0*/  FSETP.GT.AND P4, PT, R16.reuse, R12, PT ;  /* 0x0000000c1000720b */ /* 0x042fe40003f84000 */
[----:B------:R-:W-:-:S11]  /*27e0*/  FSETP.NAN.AND P6, PT, R16, R16, PT ;  /* 0x000000101000720b */ /* 0x000fd60003fc8000 */
[----:B------:R-:W-:Y:S02]  /*27f0*/  @!P4 FSEL R16, R16, R12, P6 ;  /* 0x0000000c1010c208 */ /* 0x000fe40003000000 */
[CC--:B0-----:R-:W-:Y:S02]  /*2800*/  FSETP.GEU.AND P6, PT, R9.reuse, R10.reuse, PT ;  /* 0x0000000a0900720b */ /* 0x0c1fe40003fce000 */
[C---:B------:R-:W-:Y:S01]  /*2810*/  FSETP.NAN.AND P5, PT, R9.reuse, R9, PT ;  /* 0x000000090900720b */ /* 0x040fe20003fa8000 */
[----:B------:R-:W0:Y:S10]  /*2820*/  SHFL.BFLY PT, R11, R16, 0x2, 0x1f ;  /* 0x0c401f00100b7f89 */ /* 0x000e3400000e0000 */
[----:B------:R-:W-:-:S05]  /*2830*/  @P6 FSEL R9, R9, R10, P5 ;  /* 0x0000000a09096208 */ /* 0x000fca0002800000 */
[----:B------:R-:W1:Y:S01]  /*2840*/  SHFL.BFLY PT, R8, R9, 0x1, 0x1f ;  /* 0x0c201f0009087f89 */ /* 0x000e6200000e0000 */
[C---:B0-----:R-:W-:Y:S02]  /*2850*/  FSETP.GT.AND P4, PT, R16.reuse, R11, PT ;  /* 0x0000000b1000720b */ /* 0x041fe40003f84000 */
[----:B------:R-:W-:Y:S02]  /*2860*/  FSETP.NAN.AND P5, PT, R16, R16, PT ;  /* 0x000000101000720b */ /* 0x000fe40003fa8000 */
[----:B-1----:R-:W-:-:S09]  /*2870*/  FSETP.GEU.AND P6, PT, R9, R8, PT ;  /* 0x000000080900720b */ /* 0x002fd20003fce000 */
[----:B------:R-:W-:Y:S02]  /*2880*/  @!P4 FSEL R16, R16, R11, P5 ;  /* 0x0000000b1010c208 */ /* 0x000fe40002800000 */
[----:B------:R-:W-:-:S04]  /*2890*/  FSETP.NAN.AND P5, PT, R9, R9, PT ;  /* 0x000000090900720b */ /* 0x000fc80003fa8000 */
[----:B------:R-:W-:-:S05]  /*28a0*/  @P6 SEL R9, R9, R8, P5 ;  /* 0x0000000809096207 */ /* 0x000fca0002800000 */
[----:B------:R-:W-:Y:S04]  /*28b0*/  @P0 STS [R6.X4], R9 ;  /* 0x0000000906000388 */ /* 0x000fe80000004800 */
[----:B------:R-:W-:Y:S06]  /*28c0*/  BAR.SYNC.DEFER_BLOCKING 0x0 ;  /* 0x0000000000007b1d */ /* 0x000fec0000010000 */
[----:B------:R-:W0:Y:S01]  /*28d0*/  SHFL.BFLY PT, R10, R16, 0x1, 0x1f ;  /* 0x0c201f00100a7f89 */ /* 0x000e2200000e0000 */
[----:B------:R-:W-:-:S03]  /*28e0*/  FSETP.NAN.AND P5, PT, R16, R16, PT ;  /* 0x000000101000720b */ /* 0x000fc60003fa8000 */
[----:B------:R-:W-:Y:S04]  /*28f0*/  LDS R8, [RZ] ;  /* 0x00000000ff087984 */ /* 0x000fe80000000800 */
[----:B------:R-:W-:Y:S01]  /*2900*/  BAR.SYNC.DEFER_BLOCKING 0x0 ;  /* 0x0000000000007b1d */ /* 0x000fe20000010000 */
[----:B0-----:R-:W-:-:S13]  /*2910*/  FSETP.GT.AND P4, PT, R16, R10, PT ;  /* 0x0000000a1000720b */ /* 0x001fda0003f84000 */
[----:B------:R-:W-:-:S05]  /*2920*/  @!P4 SEL R16, R16, R10, P5 ;  /* 0x0000000a1010c207 */ /* 0x000fca0002800000 */
[----:B------:R-:W-:Y:S04]  /*2930*/  @!P3 STS [R2], R16 ;  /* 0x000000100200b388 */ /* 0x000fe80000000800 */
[----:B------:R-:W-:Y:S06]  /*2940*/  BAR.SYNC.DEFER_BLOCKING 0x0 ;  /* 0x0000000000007b1d */ /* 0x000fec0000010000 */
[----:B------:R-:W0:Y:S04]  /*2950*/  @!P2 LDS R7, [R6.X4] ;  /* 0x000000000607a984 */ /* 0x000e280000004800 */
[----:B0-----:R-:W0:Y:S01]  /*2960*/  SHFL.BFLY PT, R10, R7, 0x4, 0x1f ;  /* 0x0c801f00070a7f89 */ /* 0x001e2200000e0000 */
[----:B------:R-:W-:-:S02]  /*2970*/  FSETP.NAN.AND P3, PT, R7, R7, PT ;  /* 0x000000070700720b */ /* 0x000fc40003f68000 */
[----:B0-----:R-:W-:-:S04]  /*2980*/  FSETP.GT.AND P2, PT, R7, R10, PT ;  /* 0x0000000a0700720b */ /* 0x001fc80003f44000 */
[----:B------:R-:W-:-:S04]  /*2990*/  FSEL R10, R7, R10, P2 ;  /* 0x0000000a070a7208 */ /* 0x000fc80001000000 */
[----:B------:R-:W-:-:S05]  /*29a0*/  FSEL R9, R7, R10, P3 ;  /* 0x0000000a07097208 */ /* 0x000fca0001800000 */
[----:B------:R-:W0:Y:S01]  /*29b0*/  SHFL.BFLY PT, R10, R9, 0x2, 0x1f ;  /* 0x0c401f00090a7f89 */ /* 0x000e2200000e0000 */
[C---:B------:R-:W-:Y:S02]  /*29c0*/  FSETP.NAN.AND P3, PT, R9.reuse, R9, PT ;  /* 0x000000090900720b */ /* 0x040fe40003f68000 */
[----:B0-----:R-:W-:-:S13]  /*29d0*/  FSETP.GT.AND P2, PT, R9, R10, PT ;  /* 0x0000000a0900720b */ /* 0x001fda0003f44000 */
[----:B------:R-:W-:-:S05]  /*29e0*/  @!P2 FSEL R9, R9, R10, P3 ;  /* 0x0000000a0909a208 */ /* 0x000fca0001800000 */
[----:B------:R-:W0:Y:S01]  /*29f0*/  SHFL.BFLY PT, R2, R9, 0x1, 0x1f ;  /* 0x0c201f0009027f89 */ /* 0x000e2200000e0000 */
[C---:B------:R-:W-:Y:S02]  /*2a00*/  FSETP.NAN.AND P3, PT, R9.reuse, R9, PT ;  /* 0x000000090900720b */ /* 0x040fe40003f68000 */
[----:B0-----:R-:W-:-:S13]  /*2a10*/  FSETP.GT.AND P2, PT, R9, R2, PT ;  /* 0x000000020900720b */ /* 0x001fda0003f44000 */
[----:B------:R-:W-:-:S05]  /*2a20*/  @!P2 SEL R9, R9, R2, P3 ;  /* 0x000000020909a207 */ /* 0x000fca0001800000 */
[----:B------:R0:W-:Y:S04]  /*2a30*/  @P0 STS [R6.X4], R9 ;  /* 0x0000000906000388 */ /* 0x0001e80000004800 */
[----:B------:R-:W-:Y:S06]  /*2a40*/  BAR.SYNC.DEFER_BLOCKING 0x0 ;  /* 0x0000000000007b1d */ /* 0x000fec0000010000 */
[----:B------:R-:W1:Y:S01]  /*2a50*/  LDS R7, [RZ] ;  /* 0x00000000ff077984 */ /* 0x000e620000000800 */
[----:B------:R-:W-:Y:S01]  /*2a60*/  ISETP.EQ.AND P0, PT, R4, RZ, !P1 ;  /* 0x000000ff0400720c */ /* 0x000fe20004f02270 */
[----:B------:R-:W-:-:S04]  /*2a70*/  IMAD.WIDE R10, R5, R0, c[0x0][0x180] ;  /* 0x00006000050a7625 */ /* 0x000fc800078e0200 */
[----:B------:R-:W-:-:S04]  /*2a80*/  IMAD.WIDE R12, R5, R0, c[0x0][0x188] ;  /* 0x00006200050c7625 */ /* 0x000fc800078e0200 */
[----:B------:R-:W-:-:S04]  /*2a90*/  IMAD.WIDE R14, R5, R0, c[0x0][0x190] ;  /* 0x00006400050e7625 */ /* 0x000fc800078e0200 */
[-C--:B------:R-:W-:Y:S01]  /*2aa0*/  IMAD.WIDE R16, R5, R0.reuse, c[0x0][0x198] ;  /* 0x0000660005107625 */ /* 0x080fe200078e0200 */
[----:B0-----:R-:W-:Y:S02]  /*2ab0*/  SHF.R.S32.HI R6, RZ, 0x1f, R3 ;  /* 0x0000001fff067819 */ /* 0x001fe40000011403 */
[----:B------:R-:W-:Y:S01]  /*2ac0*/  LEA R4, P2, R3, c[0x0][0x178], 0x1 ;  /* 0x00005e0003047a11 */ /* 0x000fe200078408ff */
[----:B------:R-:W-:-:S04]  /*2ad0*/  IMAD.WIDE R20, R5, R0, c[0x0][0x1a8] ;  /* 0x00006a0005147625 */ /* 0x000fc800078e0200 */
[----:B------:R-:W-:Y:S01]  /*2ae0*/  IMAD.WIDE R22, R5, R0, c[0x0][0x1b8] ;  /* 0x00006e0005167625 */ /* 0x000fe200078e0200 */
[----:B-1----:R-:W-:-:S04]  /*2af0*/  F2FP.BF16.PACK_AB R2, R7, R8 ;  /* 0x000000080702723e */ /* 0x002fc800000010ff */
[C---:B------:R-:W-:Y:S01]  /*2b00*/  PRMT R19, R2.reuse, 0x7632, R19 ;  /* 0x0000763202137816 */ /* 0x040fe20000000013 */
[----:B------:R0:W-:Y:S01]  /*2b10*/  @P0 STG.E.U16 [R10.64], R2 ;  /* 0x000000020a000986 */ /* 0x0001e2000c101504 */
[----:B------:R-:W-:-:S03]  /*2b20*/  PRMT R9, R2, 0x7610, R9 ;  /* 0x0000761002097816 */ /* 0x000fc60000000009 */
[----:B------:R1:W-:Y:S04]  /*2b30*/  @P0 STG.E.U16 [R12.64], R19 ;  /* 0x000000130c000986 */ /* 0x0003e8000c101504 */
[----:B------:R2:W-:Y:S01]  /*2b40*/  @P0 STG.E.U16 [R14.64], R9 ;  /* 0x000000090e000986 */ /* 0x0005e2000c101504 */
[C---:B0-----:R-:W-:Y:S01]  /*2b50*/  PRMT R11, R2.reuse, 0x7632, R11 ;  /* 0x00007632020b7816 */ /* 0x041fe2000000000b */
[----:B-1----:R-:W-:Y:S01]  /*2b60*/  IMAD.WIDE R18, R5, R0, c[0x0][0x1a0] ;  /* 0x0000680005127625 */ /* 0x002fe200078e0200 */
[----:B------:R-:W-:-:S03]  /*2b70*/  PRMT R13, R2, 0x7610, R13 ;  /* 0x00007610020d7816 */ /* 0x000fc6000000000d */
[----:B------:R0:W-:Y:S01]  /*2b80*/  @P0 STG.E.U16 [R16.64], R11 ;  /* 0x0000000b10000986 */ /* 0x0001e2000c101504 */
[C---:B------:R-:W-:Y:S01]  /*2b90*/  PRMT R12, R2.reuse, 0x7632, R12 ;  /* 0x00007632020c7816 */ /* 0x040fe2000000000c */
[----:B--2---:R-:W-:Y:S01]  /*2ba0*/  IMAD.MOV.U32 R9, RZ, RZ, RZ ;  /* 0x000000ffff097224 */ /* 0x004fe200078e00ff */
[----:B------:R-:W-:Y:S01]  /*2bb0*/  PRMT R14, R2, 0x7632, R14 ;  /* 0x00007632020e7816 */ /* 0x000fe2000000000e */
[----:B------:R-:W-:Y:S04]  /*2bc0*/  @P0 STG.E.U16 [R18.64], R13 ;  /* 0x0000000d12000986 */ /* 0x000fe8000c101504 */
[----:B------:R-:W-:Y:S01]  /*2bd0*/  @P0 STG.E.U16 [R20.64], R12 ;  /* 0x0000000c14000986 */ /* 0x000fe2000c101504 */
[----:B0-----:R-:W-:Y:S01]  /*2be0*/  IMAD.WIDE R10, R5, R0, c[0x0][0x1b0] ;  /* 0x00006c00050a7625 */ /* 0x001fe200078e0200 */
[----:B------:R-:W-:-:S04]  /*2bf0*/  LEA.HI.X R5, R3, c[0x0][0x17c], R6, 0x1, P2 ;  /* 0x00005f0003057a11 */ /* 0x000fc800010f0c06 */
[----:B------:R0:W-:Y:S04]  /*2c00*/  @P0 STG.E.U16 [R10.64], R2 ;  /* 0x000000020a000986 */ /* 0x0001e8000c101504 */
[----:B------:R1:W-:Y:S04]  /*2c10*/  @P0 STG.E.U16 [R22.64], R14 ;  /* 0x0000000e16000986 */ /* 0x0003e8000c101504 */
[----:B------:R-:W2:Y:S01]  /*2c20*/  @!P1 LDG.E.EF R9, [R4.64] ;  /* 0x0000000404099981 */ /* 0x000ea2000c0e1900 */
[----:B------:R-:W-:-:S04]  /*2c30*/  FSETP.GE.AND P0, PT, R8, RZ, PT ;  /* 0x000000ff0800720b */ /* 0x000fc80003f06000 */
[----:B------:R-:W-:-:S05]  /*2c40*/  FSEL R8, R8, RZ, !P0 ;  /* 0x000000ff08087208 */ /* 0x000fca0004000000 */
[----:B------:R-:W-:Y:S01]  /*2c50*/  FADD R8, RZ, -R8 ;  /* 0x80000008ff087221 */ /* 0x000fe20000000000 */
[----:B------:R-:W-:-:S04]  /*2c60*/  FSETP.GTU.AND P2, PT, R7, RZ, PT ;  /* 0x000000ff0700720b */ /* 0x000fc80003f4c000 */
[----:B------:R-:W-:Y:S02]  /*2c70*/  FSETP.NAN.AND P0, PT, R8, R8, PT ;  /* 0x000000080800720b */ /* 0x000fe40003f08000 */
[----:B------:R-:W-:-:S04]  /*2c80*/  FSEL R7, R7, RZ, P2 ;  /* 0x000000ff07077208 */ /* 0x000fc80001000000 */
[----:B------:R-:W-:-:S07]  /*2c90*/  FSETP.GT.AND P2, PT, R8, R7, PT ;  /* 0x000000070800720b */ /* 0x000fce0003f44000 */
[----:B------:R-:W-:-:S05]  /*2ca0*/  @!P0 FSEL R8, R8, R7, P2 ;  /* 0x0000000708088208 */ /* 0x000fca0001000000 */
[----:B------:R-:W-:-:S05]  /*2cb0*/  FMUL R8, R8, 0.0078740157186985015869 ;  /* 0x3c01020408087820 */ /* 0x000fca0000400000 */
[C---:B------:R-:W-:Y:S02]  /*2cc0*/  FSETP.GT.AND P0, PT, R8.reuse, 9.9999997473787516356e-06, PT ;  /* 0x3727c5ac0800780b */ /* 0x040fe40003f04000 */
[----:B------:R-:W-:-:S11]  /*2cd0*/  FSETP.NAN.AND P2, PT, R8, R8, PT ;  /* 0x000000080800720b */ /* 0x000fd60003f48000 */
[----:B------:R-:W-:-:S04]  /*2ce0*/  @!P0 FSEL R8, R8, 9.9999997473787516356e-06, P2 ;  /* 0x3727c5ac08088808 */ /* 0x000fc80001000000 */
[C---:B------:R-:W-:Y:S02]  /*2cf0*/  FSETP.GT.AND P0, PT, |R8|.reuse, 8.50705917302346158658e+37, PT ;  /* 0x7e8000000800780b */ /* 0x040fe40003f04200 */
[----:B------:R-:W-:Y:S01]  /*2d00*/  FSETP.GEU.AND P2, PT, |R8|, 1.175494350822287508e-38, PT ;  /* 0x008000000800780b */ /* 0x000fe20003f4e200 */
[----:B------:R-:W-:-:S10]  /*2d10*/  IMAD.MOV.U32 R7, RZ, RZ, 0x3e800000 ;  /* 0x3e800000ff077424 */ /* 0x000fd400078e00ff */
[----:B------:R-:W-:-:S04]  /*2d20*/  @P0 FMUL R8, R8, 0.25 ;  /* 0x3e80000008080820 */ /* 0x000fc80000400000 */
[----:B------:R-:W-:-:S04]  /*2d30*/  @!P2 FMUL R8, R8, 16777216 ;  /* 0x4b8000000808a820 */ /* 0x000fc80000400000 */
[----:B0-----:R-:W0:Y:S01]  /*2d40*/  MUFU.RCP R2, R8 ;  /* 0x0000000800027308 */ /* 0x001e220000001000 */
[----:B------:R-:W-:-:S05]  /*2d50*/  FSEL R7, R7, 1, P0 ;  /* 0x3f80000007077808 */ /* 0x000fca0000000000 */
[----:B------:R-:W-:-:S04]  /*2d60*/  @!P2 FMUL R7, R7, 16777216 ;  /* 0x4b8000000707a820 */ /* 0x000fc80000400000 */
[----:B0-----:R-:W-:Y:S01]  /*2d70*/  FMUL R2, R2, R7 ;  /* 0x0000000702027220 */ /* 0x001fe20000400000 */
[C---:B--2---:R-:W-:Y:S01]  /*2d80*/  IMAD.U32 R11, R9.reuse, 0x10000, RZ ;  /* 0x00010000090b7824 */ /* 0x044fe200078e00ff */
[----:B------:R-:W-:-:S03]  /*2d90*/  PRMT R9, R9, 0x7632, R9 ;  /* 0x0000763209097816 */ /* 0x000fc60000000009 */
[C---:B------:R-:W-:Y:S02]  /*2da0*/  FMUL R11, R2.reuse, R11 ;  /* 0x0000000b020b7220 */ /* 0x040fe40000400000 */
[----:B------:R-:W-:Y:S02]  /*2db0*/  IMAD.U32 R9, R9, 0x10000, RZ ;  /* 0x0001000009097824 */ /* 0x000fe400078e00ff */
[----:B------:R-:W0:Y:S02]  /*2dc0*/  FRND R7, R11 ;  /* 0x0000000b00077307 */ /* 0x000e240000201000 */
[----:B------:R-:W-:-:S06]  /*2dd0*/  FMUL R9, R2, R9 ;  /* 0x0000000902097220 */ /* 0x000fcc0000400000 */
[----:B-1----:R-:W1:Y:S01]  /*2de0*/  FRND R14, R9 ;  /* 0x00000009000e7307 */ /* 0x002e620000201000 */
[C---:B0-----:R-:W-:Y:S02]  /*2df0*/  FSETP.GT.AND P2, PT, R7.reuse, -127, PT ;  /* 0xc2fe00000700780b */ /* 0x041fe40003f44000 */
[----:B------:R-:W-:Y:S02]  /*2e00*/  FSETP.NAN.AND P3, PT, R7, R7, PT ;  /* 0x000000070700720b */ /* 0x000fe40003f68000 */
[----:B-1----:R-:W-:-:S09]  /*2e10*/  FSETP.GT.AND P0, PT, R14, -127, PT ;  /* 0xc2fe00000e00780b */ /* 0x002fd20003f04000 */
[----:B------:R-:W-:Y:S02]  /*2e20*/  @!P2 FSEL R7, R7, -127, P3 ;  /* 0xc2fe00000707a808 */ /* 0x000fe40001800000 */
[C---:B------:R-:W-:Y:S02]  /*2e30*/  FSETP.NAN.AND P2, PT, R14.reuse, R14, PT ;  /* 0x0000000e0e00720b */ /* 0x040fe40003f48000 */
[----:B------:R-:W0:Y:S01]  /*2e40*/  F2I.S16.TRUNC.NTZ R8, R7 ;  /* 0x0000000700087305 */ /* 0x000e22000020e900 */
[----:B------:R-:W-:Y:S02]  /*2e50*/  FSETP.GEU.AND P4, PT, R7, 127, PT ;  /* 0x42fe00000700780b */ /* 0x000fe40003f8e000 */
[----:B------:R-:W-:-:S05]  /*2e60*/  @!P0 FSEL R14, R14, -127, P2 ;  /* 0xc2fe00000e0e8808 */ /* 0x000fca0001000000 */
[----:B------:R-:W1:Y:S01]  /*2e70*/  F2I.S16.TRUNC.NTZ R11, R14 ;  /* 0x0000000e000b7305 */ /* 0x000e62000020e900 */
[C---:B------:R-:W-:Y:S02]  /*2e80*/  FSETP.GEU.AND P3, PT, R14.reuse, 127, PT ;  /* 0x42fe00000e00780b */ /* 0x040fe40003f6e000 */
[----:B------:R-:W-:Y:S02]  /*2e90*/  FSETP.NAN.AND P2, PT, R7, R7, PT ;  /* 0x000000070700720b */ /* 0x000fe40003f48000 */
[----:B------:R-:W-:Y:S02]  /*2ea0*/  FSETP.NAN.AND P0, PT, R14, R14, PT ;  /* 0x0000000e0e00720b */ /* 0x000fe40003f08000 */
[----:B0-----:R-:W-:-:S04]  /*2eb0*/  @P4 SEL R8, R8, 0x7f, P2 ;  /* 0x0000007f08084807 */ /* 0x001fc80001000000 */
[----:B------:R-:W-:-:S03]  /*2ec0*/  LOP3.LUT R12, R8, 0xff, RZ, 0xc0, !PT ;  /* 0x000000ff080c7812 */ /* 0x000fc600078ec0ff */
[----:B-1----:R-:W-:Y:S02]  /*2ed0*/  @P3 SEL R11, R11, 0x7f, P0 ;  /* 0x0000007f0b0b3807 */ /* 0x002fe40000000000 */
[C---:B------:R-:W-:Y:S02]  /*2ee0*/  IADD3 R10, P0, R3.reuse, c[0x0][0x1c0], RZ ;  /* 0x00007000030a7a10 */ /* 0x040fe40007f1e0ff */
[----:B------:R-:W-:Y:S01]  /*2ef0*/  IADD3 R8, P2, R3, c[0x0][0x1c8], RZ ;  /* 0x0000720003087a10 */ /* 0x000fe20007f5e0ff */
[----:B------:R-:W-:Y:S01]  /*2f00*/  IMAD R7, R11, 0x100, R12 ;  /* 0x000001000b077824 */ /* 0x000fe200078e020c */
[C---:B------:R-:W-:Y:S02]  /*2f10*/  IADD3 R12, P3, R3.reuse, c[0x0][0x1d0], RZ ;  /* 0x00007400030c7a10 */ /* 0x040fe40007f7e0ff */
[----:B------:R-:W-:Y:S02]  /*2f20*/  IADD3 R14, P4, R3, c[0x0][0x1d8], RZ ;  /* 0x00007600030e7a10 */ /* 0x000fe40007f9e0ff */
[----:B------:R-:W-:-:S02]  /*2f30*/  IADD3.X R11, R6, c[0x0][0x1c4], RZ, P0, !PT ;  /* 0x00007100060b7a10 */ /* 0x000fc400007fe4ff */
[C---:B------:R-:W-:Y:S02]  /*2f40*/  IADD3.X R9, R6.reuse, c[0x0][0x1cc], RZ, P2, !PT ;  /* 0x0000730006097a10 */ /* 0x040fe400017fe4ff */
[C---:B------:R-:W-:Y:S02]  /*2f50*/  IADD3.X R13, R6.reuse, c[0x0][0x1d4], RZ, P3, !PT ;  /* 0x00007500060d7a10 */ /* 0x040fe40001ffe4ff */
[----:B------:R-:W-:Y:S01]  /*2f60*/  IADD3.X R15, R6, c[0x0][0x1dc], RZ, P4, !PT ;  /* 0x00007700060f7a10 */ /* 0x000fe200027fe4ff */
[----:B------:R0:W-:Y:S04]  /*2f70*/  @!P1 STG.E.U16 [R10.64], R7 ;  /* 0x000000070a009986 */ /* 0x0001e8000c101504 */
[----:B------:R0:W-:Y:S04]  /*2f80*/  @!P1 STG.E.U16 [R8.64], R7 ;  /* 0x0000000708009986 */ /* 0x0001e8000c101504 */
[----:B------:R0:W-:Y:S01]  /*2f90*/  @!P1 STG.E.U16 [R12.64], R7 ;  /* 0x000000070c009986 */ /* 0x0001e2000c101504 */
[----:B------:R-:W-:-:S03]  /*2fa0*/  IMAD.MOV.U32 R6, RZ, RZ, RZ ;  /* 0x000000ffff067224 */ /* 0x000fc600078e00ff */
[----:B------:R0:W-:Y:S01]  /*2fb0*/  @!P1 STG.E.U16 [R14.64], R7 ;  /* 0x000000070e009986 */ /* 0x0001e2000c101504 */
[----:B------:R-:W-:Y:S05]  /*2fc0*/  @P1 BRA `(.L_x_1) ;  /* 0x0000001000001947 */ /* 0x000fea0003800000 */
[----:B------:R1:W5:Y:S02]  /*2fd0*/  LDG.E.EF R6, [R4.64+0x400] ;  /* 0x0004000404067981 */ /* 0x000364000c0e1900 */
.L_x_1:
[C---:B-1---5:R-:W-:Y:S01]  /*2fe0*/  IMAD.U32 R5, R6.reuse, 0x10000, RZ ;  /* 0x0001000006057824 */ /* 0x062fe200078e00ff */
[----:B------:R-:W-:Y:S02]  /*2ff0*/  PRMT R6, R6, 0x7632, R6 ;  /* 0x0000763206067816 */ /* 0x000fe40000000006 */
[----:B------:R-:W-:Y:S01]  /*3000*/  IADD3 R21, R3, 0x400, RZ ;  /* 0x0000040003157810 */ /* 0x000fe20007ffe0ff */
[----:B------:R-:W-:Y:S02]  /*3010*/  FMUL R4, R2, R5 ;  /* 0x0000000502047220 */ /* 0x000fe40000400000 */
[----:B------:R-:W-:Y:S02]  /*3020*/  IMAD.U32 R5, R6, 0x10000, RZ ;  /* 0x0001000006057824 */ /* 0x000fe400078e00ff */
[----:B------:R-:W1:Y:S02]  /*3030*/  FRND R6, R4 ;  /* 0x0000000400067307 */ /* 0x000e640000201000 */
[----:B------:R-:W-:-:S06]  /*3040*/  FMUL R5, R2, R5 ;  /* 0x0000000502057220 */ /* 0x000fcc0000400000 */
[----:B0-----:R-:W0:Y:S01]  /*3050*/  FRND R7, R5 ;  /* 0x0000000500077307 */ /* 0x001e220000201000 */
[C---:B-1----:R-:W-:Y:S02]  /*3060*/  FSETP.GT.AND P2, PT, R6.reuse, -127, PT ;  /* 0xc2fe00000600780b */ /* 0x042fe40003f44000 */
[----:B------:R-:W-:Y:S02]  /*3070*/  FSETP.NAN.AND P3, PT, R6, R6, PT ;  /* 0x000000060600720b */ /* 0x000fe40003f68000 */
[----:B0-----:R-:W-:-:S09]  /*3080*/  FSETP.GT.AND P0, PT, R7, -127, PT ;  /* 0xc2fe00000700780b */ /* 0x001fd20003f04000 */
[----:B------:R-:W-:Y:S02]  /*3090*/  @!P2 FSEL R6, R6, -127, P3 ;  /* 0xc2fe00000606a808 */ /* 0x000fe40001800000 */
[C---:B------:R-:W-:Y:S02]  /*30a0*/  FSETP.NAN.AND P2, PT, R7.reuse, R7, PT ;  /* 0x000000070700720b */ /* 0x040fe40003f48000 */
[----:B------:R0:W1:Y:S01]  /*30b0*/  F2I.S16.TRUNC.NTZ R16, R6 ;  /* 0x0000000600107305 */ /* 0x000062000020e900 */
[C---:B------:R-:W-:Y:S02]  /*30c0*/  FSETP.GEU.AND P4, PT, R6.reuse, 127, PT ;  /* 0x42fe00000600780b */ /* 0x040fe40003f8e000 */
[----:B------:R-:W-:Y:S02]  /*30d0*/  @!P0 FSEL R7, R7, -127, P2 ;  /* 0xc2fe000007078808 */ /* 0x000fe40001000000 */
[----:B------:R-:W-:-:S03]  /*30e0*/  FSETP.NAN.AND P2, PT, R6, R6, PT ;  /* 0x000000060600720b */ /* 0x000fc60003f48000 */
[----:B------:R-:W2:Y:S01]  /*30f0*/  F2I.S16.TRUNC.NTZ R4, R7 ;  /* 0x0000000700047305 */ /* 0x000ea2000020e900 */
[C---:B------:R-:W-:Y:S01]  /*3100*/  FSETP.GEU.AND P3, PT, R7.reuse, 127, PT ;  /* 0x42fe00000700780b */ /* 0x040fe20003f6e000 */
[----:B0-----:R-:W-:Y:S01]  /*3110*/  IMAD.MOV.U32 R6, RZ, RZ, RZ ;  /* 0x000000ffff067224 */ /* 0x001fe200078e00ff */
[----:B------:R-:W-:-:S03]  /*3120*/  FSETP.NAN.AND P0, PT, R7, R7, PT ;  /* 0x000000070700720b */ /* 0x000fc60003f08000 */
[----:B-1----:R-:W-:-:S04]  /*3130*/  @P4 SEL R16, R16, 0x7f, P2 ;  /* 0x0000007f10104807 */ /* 0x002fc80001000000 */
[----:B------:R-:W-:-:S04]  /*3140*/  LOP3.LUT R5, R16, 0xff, RZ, 0xc0, !PT ;  /* 0x000000ff10057812 */ /* 0x000fc800078ec0ff */
[----:B--2---:R-:W-:-:S05]  /*3150*/  @P3 SEL R4, R4, 0x7f, P0 ;  /* 0x0000007f04043807 */ /* 0x004fca0000000000 */
[----:B------:R-:W-:Y:S02]  /*3160*/  IMAD R19, R4, 0x100, R5 ;  /* 0x0000010004137824 */ /* 0x000fe400078e0205 */
[----:B------:R-:W-:-:S03]  /*3170*/  IMAD.WIDE R4, R21, R0, c[0x0][0x178] ;  /* 0x00005e0015047625 */ /* 0x000fc600078e0200 */
[----:B------:R-:W-:Y:S04]  /*3180*/  @!P1 STG.E.U16 [R10.64+0x200], R19 ;  /* 0x000200130a009986 */ /* 0x000fe8000c101504 */
[----:B------:R-:W-:Y:S04]  /*3190*/  @!P1 STG.E.U16 [R8.64+0x200], R19 ;  /* 0x0002001308009986 */ /* 0x000fe8000c101504 */
[----:B------:R0:W-:Y:S04]  /*31a0*/  @!P1 STG.E.U16 [R12.64+0x200], R19 ;  /* 0x000200130c009986 */ /* 0x0001e8000c101504 */
[----:B------:R1:W-:Y:S04]  /*31b0*/  @!P1 STG.E.U16 [R14.64+0x200], R19 ;  /* 0x000200130e009986 */ /* 0x0003e8000c101504 */
[----:B------:R-:W2:Y:S01]  /*31c0*/  @!P1 LDG.E.EF R6, [R4.64] ;  /* 0x0000000404069981 */ /* 0x000ea2000c0e1900 */
[----:B0-----:R-:W-:Y:S01]  /*31d0*/  SHF.R.S32.HI R13, RZ, 0x1f, R21 ;  /* 0x0000001fff0d7819 */ /* 0x001fe20000011415 */
[----:B-1----:R-:W-:-:S02]  /*31e0*/  IMAD.MOV.U32 R14, RZ, RZ, RZ ;  /* 0x000000ffff0e7224 */ /* 0x002fc400078e00ff */
[C---:B--2---:R-:W-:Y:S01]  /*31f0*/  IMAD.U32 R7, R6.reuse, 0x10000, RZ ;  /* 0x0001000006077824 */ /* 0x044fe200078e00ff */
[----:B------:R-:W-:-:S03]  /*3200*/  PRMT R6, R6, 0x7632, R6 ;  /* 0x0000763206067816 */ /* 0x000fc60000000006 */
[----:B------:R-:W-:Y:S02]  /*3210*/  FMUL R16, R2, R7 ;  /* 0x0000000702107220 */ /* 0x000fe40000400000 */
[----:B------:R-:W-:Y:S02]  /*3220*/  IMAD.U32 R7, R6, 0x10000, RZ ;  /* 0x0001000006077824 */ /* 0x000fe400078e00ff */
[----:B------:R-:W0:Y:S02]  /*3230*/  FRND R17, R16 ;  /* 0x0000001000117307 */ /* 0x000e240000201000 */
[----:B------:R-:W-:-:S06]  /*3240*/  FMUL R7, R2, R7 ;  /* 0x0000000702077220 */ /* 0x000fcc0000400000 */
[----:B------:R-:W1:Y:S01]  /*3250*/  FRND R10, R7 ;  /* 0x00000007000a7307 */ /* 0x000e620000201000 */
[C---:B0-----:R-:W-:Y:S02]  /*3260*/  FSETP.GT.AND P2, PT, R17.reuse, -127, PT ;  /* 0xc2fe00001100780b */ /* 0x041fe40003f44000 */
[----:B------:R-:W-:Y:S02]  /*3270*/  FSETP.NAN.AND P3, PT, R17, R17, PT ;  /* 0x000000111100720b */ /* 0x000fe40003f68000 */
[----:B-1----:R-:W-:-:S09]  /*3280*/  FSETP.GT.AND P0, PT, R10, -127, PT ;  /* 0xc2fe00000a00780b */ /* 0x002fd20003f04000 */
[----:B------:R-:W-:Y:S02]  /*3290*/  @!P2 FSEL R17, R17, -127, P3 ;  /* 0xc2fe00001111a808 */ /* 0x000fe40001800000 */
[C---:B------:R-:W-:Y:S02]  /*32a0*/  FSETP.NAN.AND P2, PT, R10.reuse, R10, PT ;  /* 0x0000000a0a00720b */ /* 0x040fe40003f48000 */
[----:B------:R0:W1:Y:S01]  /*32b0*/  F2I.S16.TRUNC.NTZ R5, R17 ;  /* 0x0000001100057305 */ /* 0x000062000020e900 */
[C---:B------:R-:W-:Y:S02]  /*32c0*/  FSETP.GEU.AND P4, PT, R17.reuse, 127, PT ;  /* 0x42fe00001100780b */ /* 0x040fe40003f8e000 */
[----:B------:R-:W-:Y:S02]  /*32d0*/  @!P0 FSEL R10, R10, -127, P2 ;  /* 0xc2fe00000a0a8808 */ /* 0x000fe40001000000 */
[----:B------:R-:W-:-:S03]  /*32e0*/  FSETP.NAN.AND P2, PT, R17, R17, PT ;  /* 0x000000111100720b */ /* 0x000fc60003f48000 */
[----:B------:R-:W2:Y:S01]  /*32f0*/  F2I.S16.TRUNC.NTZ R4, R10 ;  /* 0x0000000a00047305 */ /* 0x000ea2000020e900 */
[C---:B------:R-:W-:Y:S02]  /*3300*/  FSETP.GEU.AND P3, PT, R10.reuse, 127, PT ;  /* 0x42fe00000a00780b */ /* 0x040fe40003f6e000 */
[----:B------:R-:W-:Y:S02]  /*3310*/  FSETP.NAN.AND P0, PT, R10, R10, PT ;  /* 0x0000000a0a00720b */ /* 0x000fe40003f08000 */
[----:B0-----:R-:W-:Y:S02]  /*3320*/  IADD3 R17, R3, 0x600, RZ ;  /* 0x0000060003117810 */ /* 0x001fe40007ffe0ff */
[----:B-1----:R-:W-:Y:S02]  /*3330*/  @P4 SEL R5, R5, 0x7f, P2 ;  /* 0x0000007f05054807 */ /* 0x002fe40001000000 */
[----:B------:R-:W-:Y:S02]  /*3340*/  IADD3 R6, P2, R21, c[0x0][0x1c0], RZ ;  /* 0x0000700015067a10 */ /* 0x000fe40007f5e0ff */
[----:B------:R-:W-:-:S02]  /*3350*/  LOP3.LUT R5, R5, 0xff, RZ, 0xc0, !PT ;  /* 0x000000ff05057812 */ /* 0x000fc400078ec0ff */
[----:B------:R-:W-:Y:S02]  /*3360*/  IADD3.X R7, R13, c[0x0][0x1c4], RZ, P2, !PT ;  /* 0x000071000d077a10 */ /* 0x000fe400017fe4ff */
[----:B--2---:R-:W-:Y:S02]  /*3370*/  @P3 SEL R4, R4, 0x7f, P0 ;  /* 0x0000007f04043807 */ /* 0x004fe40000000000 */
[C---:B------:R-:W-:Y:S02]  /*3380*/  IADD3 R8, P0, R21.reuse, c[0x0][0x1c8], RZ ;  /* 0x0000720015087a10 */ /* 0x040fe40007f1e0ff */
[----:B------:R-:W-:Y:S01]  /*3390*/  IADD3 R10, P2, R21, c[0x0][0x1d0], RZ ;  /* 0x00007400150a7a10 */ /* 0x000fe20007f5e0ff */
[----:B------:R-:W-:Y:S01]  /*33a0*/  IMAD R15, R4, 0x100, R5 ;  /* 0x00000100040f7824 */ /* 0x000fe200078e0205 */
[----:B------:R-:W-:Y:S01]  /*33b0*/  IADD3.X R9, R13, c[0x0][0x1cc], RZ, P0, !PT ;  /* 0x000073000d097a10 */ /* 0x000fe200007fe4ff */
[----:B------:R-:W-:Y:S01]  /*33c0*/  IMAD.WIDE R4, R17, R0, c[0x0][0x178] ;  /* 0x00005e0011047625 */ /* 0x000fe200078e0200 */
[----:B------:R-:W-:-:S02]  /*33d0*/  IADD3 R12, P0, R21, c[0x0][0x1d8], RZ ;  /* 0x00007600150c7a10 */ /* 0x000fc40007f1e0ff */
[C---:B------:R-:W-:Y:S01]  /*33e0*/  IADD3.X R11, R13.reuse, c[0x0][0x1d4], RZ, P2, !PT ;  /* 0x000075000d0b7a10 */ /* 0x040fe200017fe4ff */
[----:B------:R-:W-:Y:S01]  /*33f0*/  @!P1 STG.E.U16 [R6.64], R15 ;  /* 0x0000000f06009986 */ /* 0x000fe2000c101504 */
[----:B------:R-:W-:-:S03]  /*3400*/  IADD3.X R13, R13, c[0x0][0x1dc], RZ, P0, !PT ;  /* 0x000077000d0d7a10 */ /* 0x000fc600007fe4ff */
[----:B------:R-:W-:Y:S04]  /*3410*/  @!P1 STG.E.U16 [R8.64], R15 ;  /* 0x0000000f08009986 */ /* 0x000fe8000c101504 */
[----:B------:R-:W-:Y:S04]  /*3420*/  @!P1 STG.E.U16 [R10.64], R15 ;  /* 0x0000000f0a009986 */ /* 0x000fe8000c101504 */
[----:B------:R0:W-:Y:S04]  /*3430*/  @!P1 STG.E.U16 [R12.64], R15 ;  /* 0x0000000f0c009986 */ /* 0x0001e8000c101504 */
[----:B------:R-:W2:Y:S01]  /*3440*/  @!P1 LDG.E.EF R14, [R4.64] ;  /* 0x00000004040e9981 */ /* 0x000ea2000c0e1900 */
[----:B------:R-:W-:-:S02]  /*3450*/  IADD3 R19, R3, 0x800, RZ ;  /* 0x0000080003137810 */ /* 0x000fc40007ffe0ff */
[----:B0-----:R-:W-:Y:S01]  /*3460*/  SHF.R.S32.HI R13, RZ, 0x1f, R17 ;  /* 0x0000001fff0d7819 */ /* 0x001fe20000011411 */
        /* <DEDUP_REMOVED lines=11> */
[----:B------:R-:W-:Y:S02]  /*3520*/  FSETP.NAN.AND P2, PT, R14, R14, PT ;  /* 0x0000000e0e00720b */ /* 0x000fe40003f48000 */
[----:B------:R-:W0:Y:S01]  /*3530*/  F2I.S16.TRUNC.NTZ R5, R8 ;  /* 0x0000000800057305 */ /* 0x000e22000020e900 */
[----:B------:R-:W-:Y:S02]  /*3540*/  FSETP.GEU.AND P4, PT, R8, 127, PT ;  /* 0x42fe00000800780b */ /* 0x000fe40003f8e000 */
[----:B------:R-:W-:Y:S02]  /*3550*/  @!P0 FSEL R14, R14, -127, P2 ;  /* 0xc2fe00000e0e8808 */ /* 0x000fe40001000000 */
[----:B------:R-:W-:-:S03]  /*3560*/  FSETP.NAN.AND P2, PT, R8, R8, PT ;  /* 0x000000080800720b */ /* 0x000fc60003f48000 */
[----:B------:R1:W2:Y:S01]  /*3570*/  F2I.S16.TRUNC.NTZ R4, R14 ;  /* 0x0000000e00047305 */ /* 0x0002a2000020e900 */
[C---:B------:R-:W-:Y:S02]  /*3580*/  FSETP.GEU.AND P3, PT, R14.reuse, 127, PT ;  /* 0x42fe00000e00780b */ /* 0x040fe40003f6e000 */
[----:B------:R-:W-:-:S03]  /*3590*/  FSETP.NAN.AND P0, PT, R14, R14, PT ;  /* 0x0000000e0e00720b */ /* 0x000fc60003f08000 */
[----:B0-----:R-:W-:Y:S01]  /*35a0*/  @P4 SEL R5, R5, 0x7f, P2 ;  /* 0x0000007f05054807 */ /* 0x001fe20001000000 */
[----:B-1----:R-:W-:Y:S01]  /*35b0*/  IMAD.MOV.U32 R14, RZ, RZ, RZ ;  /* 0x000000ffff0e7224 */ /* 0x002fe200078e00ff */
[----:B------:R-:W-:Y:S02]  /*35c0*/  IADD3 R6, P2, R17, c[0x0][0x1c0], RZ ;  /* 0x0000700011067a10 */ /* 0x000fe40007f5e0ff */
[----:B------:R-:W-:Y:S02]  /*35d0*/  LOP3.LUT R5, R5, 0xff, RZ, 0xc0, !PT ;  /* 0x000000ff05057812 */ /* 0x000fe400078ec0ff */
[----:B------:R-:W-:Y:S02]  /*35e0*/  IADD3.X R7, R13, c[0x0][0x1c4], RZ, P2, !PT ;  /* 0x000071000d077a10 */ /* 0x000fe400017fe4ff */
[----:B--2---:R-:W-:Y:S02]  /*35f0*/  @P3 SEL R4, R4, 0x7f, P0 ;  /* 0x0000007f04043807 */ /* 0x004fe40000000000 */
[----:B------:R-:W-:-:S02]  /*3600*/  IADD3 R8, P0, R17, c[0x0][0x1c8], RZ ;  /* 0x0000720011087a10 */ /* 0x000fc40007f1e0ff */
[----:B------:R-:W-:Y:S01]  /*3610*/  IADD3 R10, P2, R17, c[0x0][0x1d0], RZ ;  /* 0x00007400110a7a10 */ /* 0x000fe20007f5e0ff */
[----:B------:R-:W-:Y:S01]  /*3620*/  IMAD R15, R4, 0x100, R5 ;  /* 0x00000100040f7824 */ /* 0x000fe200078e0205 */
[----:B------:R-:W-:Y:S01]  /*3630*/  IADD3.X R9, R13, c[0x0][0x1cc], RZ, P0, !PT ;  /* 0x000073000d097a10 */ /* 0x000fe200007fe4ff */
[----:B------:R-:W-:Y:S01]  /*3640*/  IMAD.WIDE R4, R19, R0, c[0x0][0x178] ;  /* 0x00005e0013047625 */ /* 0x000fe200078e0200 */
[----:B------:R-:W-:Y:S02]  /*3650*/  IADD3 R12, P0, R17, c[0x0][0x1d8], RZ ;  /* 0x00007600110c7a10 */ /* 0x000fe40007f1e0ff */
[C---:B------:R-:W-:Y:S01]  /*3660*/  IADD3.X R11, R13.reuse, c[0x0][0x1d4], RZ, P2, !PT ;  /* 0x000075000d0b7a10 */ /* 0x040fe200017fe4ff */
[----:B------:R-:W-:Y:S01]  /*3670*/  @!P1 STG.E.U16 [R6.64], R15 ;  /* 0x0000000f06009986 */ /* 0x000fe2000c101504 */
[----:B------:R-:W-:-:S03]  /*3680*/  IADD3.X R13, R13, c[0x0][0x1dc], RZ, P0, !PT ;  /* 0x000077000d0d7a10 */ /* 0x000fc600007fe4ff */
[----:B------:R-:W-:Y:S04]  /*3690*/  @!P1 STG.E.U16 [R8.64], R15 ;  /* 0x0000000f08009986 */ /* 0x000fe8000c101504 */
[----:B------:R-:W-:Y:S04]  /*36a0*/  @!P1 STG.E.U16 [R10.64], R15 ;  /* 0x0000000f0a009986 */ /* 0x000fe8000c101504 */
[----:B------:R0:W-:Y:S04]  /*36b0*/  @!P1 STG.E.U16 [R12.64], R15 ;  /* 0x0000000f0c009986 */ /* 0x0001e8000c101504 */
[----:B------:R-:W2:Y:S01]  /*36c0*/  @!P1 LDG.E.EF R14, [R4.64] ;  /* 0x00000004040e9981 */ /* 0x000ea2000c0e1900 */
[----:B------:R-:W-:Y:S01]  /*36d0*/  IADD3 R17, R3, 0xa00, RZ ;  /* 0x00000a0003117810 */ /* 0x000fe20007ffe0ff */
[----:B------:R-:W-:Y:S01]  /*36e0*/  IMAD.MOV.U32 R3, RZ, RZ, RZ ;  /* 0x000000ffff037224 */ /* 0x000fe200078e00ff */
        /* <DEDUP_REMOVED lines=17> */
[----:B------:R-:W1:Y:S01]  /*3800*/  F2I.S16.TRUNC.NTZ R4, R14 ;  /* 0x0000000e00047305 */ /* 0x000e62000020e900 */
[C---:B------:R-:W-:Y:S02]  /*3810*/  FSETP.GEU.AND P3, PT, R14.reuse, 127, PT ;  /* 0x42fe00000e00780b */ /* 0x040fe40003f6e000 */
[----:B------:R-:W-:-:S03]  /*3820*/  FSETP.NAN.AND P0, PT, R14, R14, PT ;  /* 0x0000000e0e00720b */ /* 0x000fc60003f08000 */
[----:B0-----:R-:W-:Y:S02]  /*3830*/  @P4 SEL R5, R5, 0x7f, P2 ;  /* 0x0000007f05054807 */ /* 0x001fe40001000000 */
[----:B------:R-:W-:Y:S02]  /*3840*/  IADD3 R6, P2, R19, c[0x0][0x1c0], RZ ;  /* 0x0000700013067a10 */ /* 0x000fe40007f5e0ff */
[----:B------:R-:W-:Y:S02]  /*3850*/  LOP3.LUT R5, R5, 0xff, RZ, 0xc0, !PT ;  /* 0x000000ff05057812 */ /* 0x000fe400078ec0ff */
[----:B------:R-:W-:Y:S02]  /*3860*/  IADD3.X R7, R13, c[0x0][0x1c4], RZ, P2, !PT ;  /* 0x000071000d077a10 */ /* 0x000fe400017fe4ff */
[----:B-1----:R-:W-:Y:S02]  /*3870*/  @P3 SEL R4, R4, 0x7f, P0 ;  /* 0x0000007f04043807 */ /* 0x002fe40000000000 */
        /* <DEDUP_REMOVED lines=9> */
[----:B------:R0:W-:Y:S04]  /*3910*/  @!P1 STG.E.U16 [R8.64], R15 ;  /* 0x0000000f08009986 */ /* 0x0001e8000c101504 */
[----:B------:R1:W-:Y:S04]  /*3920*/  @!P1 STG.E.U16 [R10.64], R15 ;  /* 0x0000000f0a009986 */ /* 0x0003e8000c101504 */
[----:B------:R2:W-:Y:S04]  /*3930*/  @!P1 STG.E.U16 [R12.64], R15 ;  /* 0x0000000f0c009986 */ /* 0x0005e8000c101504 */
[----:B------:R-:W3:Y:S01]  /*3940*/  @!P1 LDG.E.EF R3, [R4.64] ;  /* 0x0000000404039981 */ /* 0x000ee2000c0e1900 */
[----:B0-----:R-:W-:-:S02]  /*3950*/  SHF.R.S32.HI R9, RZ, 0x1f, R17 ;  /* 0x0000001fff097819 */ /* 0x001fc40000011411 */
[C---:B---3--:R-:W-:Y:S01]  /*3960*/  PRMT R0, R3.reuse, 0x7632, R0 ;  /* 0x0000763203007816 */ /* 0x048fe20000000000 */
[----:B------:R-:W-:-:S04]  /*3970*/  IMAD.U32 R3, R3, 0x10000, RZ ;  /* 0x0001000003037824 */ /* 0x000fc800078e00ff */
[----:B------:R-:W-:Y:S01]  /*3980*/  FMUL R3, R2, R3 ;  /* 0x0000000302037220 */ /* 0x000fe20000400000 */
[----:B------:R-:W-:-:S03]  /*3990*/  IMAD.U32 R7, R0, 0x10000, RZ ;  /* 0x0001000000077824 */ /* 0x000fc600078e00ff */
[----:B------:R-:W0:Y:S01]  /*39a0*/  FRND R0, R3 ;  /* 0x0000000300007307 */ /* 0x000e220000201000 */
[----:B------:R-:W-:-:S07]  /*39b0*/  FMUL R7, R2, R7 ;  /* 0x0000000702077220 */ /* 0x000fce0000400000 */
[----:B------:R-:W3:Y:S01]  /*39c0*/  FRND R8, R7 ;  /* 0x0000000700087307 */ /* 0x000ee20000201000 */
[C---:B0-----:R-:W-:Y:S02]  /*39d0*/  FSETP.GT.AND P2, PT, R0.reuse, -127, PT ;  /* 0xc2fe00000000780b */ /* 0x041fe40003f44000 */
[----:B------:R-:W-:Y:S02]  /*39e0*/  FSETP.NAN.AND P3, PT, R0, R0, PT ;  /* 0x000000000000720b */ /* 0x000fe40003f68000 */
[----:B---3--:R-:W-:-:S09]  /*39f0*/  FSETP.GT.AND P0, PT, R8, -127, PT ;  /* 0xc2fe00000800780b */ /* 0x008fd20003f04000 */
[----:B------:R-:W-:Y:S02]  /*3a00*/  @!P2 FSEL R0, R0, -127, P3 ;  /* 0xc2fe00000000a808 */ /* 0x000fe40001800000 */
[----:B------:R-:W-:Y:S02]  /*3a10*/  FSETP.NAN.AND P2, PT, R8, R8, PT ;  /* 0x000000080800720b */ /* 0x000fe40003f48000 */
[----:B------:R-:W0:Y:S01]  /*3a20*/  F2I.S16.TRUNC.NTZ R4, R0 ;  /* 0x0000000000047305 */ /* 0x000e22000020e900 */
[----:B------:R-:W-:Y:S02]  /*3a30*/  FSETP.GEU.AND P4, PT, R0, 127, PT ;  /* 0x42fe00000000780b */ /* 0x000fe40003f8e000 */
[----:B------:R-:W-:Y:S02]  /*3a40*/  @!P0 FSEL R8, R8, -127, P2 ;  /* 0xc2fe000008088808 */ /* 0x000fe40001000000 */
[----:B------:R-:W-:-:S03]  /*3a50*/  FSETP.NAN.AND P2, PT, R0, R0, PT ;  /* 0x000000000000720b */ /* 0x000fc60003f48000 */
[----:B------:R-:W3:Y:S01]  /*3a60*/  F2I.S16.TRUNC.NTZ R5, R8 ;  /* 0x0000000800057305 */ /* 0x000ee2000020e900 */
[C---:B------:R-:W-:Y:S02]  /*3a70*/  FSETP.GEU.AND P3, PT, R8.reuse, 127, PT ;  /* 0x42fe00000800780b */ /* 0x040fe40003f6e000 */
[----:B------:R-:W-:-:S03]  /*3a80*/  FSETP.NAN.AND P0, PT, R8, R8, PT ;  /* 0x000000080800720b */ /* 0x000fc60003f08000 */
[----:B0-----:R-:W-:Y:S02]  /*3a90*/  @P4 SEL R4, R4, 0x7f, P2 ;  /* 0x0000007f04044807 */ /* 0x001fe40001000000 */
[----:B------:R-:W-:Y:S02]  /*3aa0*/  IADD3 R2, P2, R17, c[0x0][0x1c0], RZ ;  /* 0x0000700011027a10 */ /* 0x000fe40007f5e0ff */
[----:B------:R-:W-:Y:S02]  /*3ab0*/  LOP3.LUT R0, R4, 0xff, RZ, 0xc0, !PT ;  /* 0x000000ff04007812 */ /* 0x000fe400078ec0ff */
[----:B------:R-:W-:Y:S02]  /*3ac0*/  IADD3.X R3, R9, c[0x0][0x1c4], RZ, P2, !PT ;  /* 0x0000710009037a10 */ /* 0x000fe400017fe4ff */
[----:B---3--:R-:W-:Y:S02]  /*3ad0*/  @P3 SEL R5, R5, 0x7f, P0 ;  /* 0x0000007f05053807 */ /* 0x008fe40000000000 */
[----:B------:R-:W-:-:S02]  /*3ae0*/  IADD3 R4, P0, R17, c[0x0][0x1c8], RZ ;  /* 0x0000720011047a10 */ /* 0x000fc40007f1e0ff */
[----:B------:R-:W-:Y:S01]  /*3af0*/  IADD3 R6, P3, R17, c[0x0][0x1d0], RZ ;  /* 0x0000740011067a10 */ /* 0x000fe20007f7e0ff */
[----:B-1----:R-:W-:Y:S01]  /*3b00*/  IMAD R11, R5, 0x100, R0 ;  /* 0x00000100050b7824 */ /* 0x002fe200078e0200 */
[C---:B------:R-:W-:Y:S02]  /*3b10*/  IADD3.X R5, R9.reuse, c[0x0][0x1cc], RZ, P0, !PT ;  /* 0x0000730009057a10 */ /* 0x040fe400007fe4ff */
[----:B------:R-:W-:Y:S02]  /*3b20*/  IADD3.X R7, R9, c[0x0][0x1d4], RZ, P3, !PT ;  /* 0x0000750009077a10 */ /* 0x000fe40001ffe4ff */
[----:B------:R2:W-:Y:S01]  /*3b30*/  @!P1 STG.E.U16 [R2.64], R11 ;  /* 0x0000000b02009986 */ /* 0x0005e2000c101504 */
[----:B------:R-:W-:-:S03]  /*3b40*/  IADD3 R8, P2, R17, c[0x0][0x1d8], RZ ;  /* 0x0000760011087a10 */ /* 0x000fc60007f5e0ff */
[----:B------:R2:W-:Y:S01]  /*3b50*/  @!P1 STG.E.U16 [R4.64], R11 ;  /* 0x0000000b04009986 */ /* 0x0005e2000c101504 */
[----:B------:R-:W-:-:S03]  /*3b60*/  IADD3.X R9, R9, c[0x0][0x1dc], RZ, P2, !PT ;  /* 0x0000770009097a10 */ /* 0x000fc600017fe4ff */
[----:B------:R2:W-:Y:S01]  /*3b70*/  @!P1 STG.E.U16 [R6.64], R11 ;  /* 0x0000000b06009986 */ /* 0x0005e2000c101504 */
[----:B------:R-:W-:Y:S05]  /*3b80*/  @P1 EXIT ;  /* 0x000000000000194d */ /* 0x000fea0003800000 */
[----:B------:R-:W-:Y:S01]  /*3b90*/  STG.E.U16 [R8.64], R11 ;  /* 0x0000000b08007986 */ /* 0x000fe2000c101504 */
[----:B------:R-:W-:Y:S05]  /*3ba0*/  EXIT ;  /* 0x000000000000794d */ /* 0x000fea0003800000 */
.L_x_2:
[----:B------:R-:W-:-:S00]  /*3bb0*/  BRA `(.L_x_2) ;  /* 0xfffffff000007947 */ /* 0x000fc0000383ffff */
[----:B------:R-:W-:-:S00]  /*3bc0*/  NOP ;  /* 0x0000000000007918 */ /* 0x000fc00000000000 */
        /* <DEDUP_REMOVED lines=11> */
.L_x_3:


//--------------------- .nv.global.init           --------------------------
	.section	.nv.global.init,"aw",@progbits
.nv.global.init:
	.type		_$_str,@object
	.size		_$_str,(.L_0 - _$_str)
_$_str:
        /*0000*/ 	.byte	0x5f, 0x5f, 0x43, 0x55, 0x44, 0x41, 0x5f, 0x46, 0x54, 0x5a, 0x00
.L_0:


//--------------------- .nv.shared.triton_red_fused__to_copy_add_amax_amin_clamp_mul_native_layer_norm_reciprocal_1 --------------------------
	.section	.nv.shared.triton_red_fused__to_copy_add_amax_amin_clamp_mul_native_layer_norm_reciprocal_1,"aw",@nobits
	.sectionflags	@""
	.align	16
